def attn_fwd(
    Q,
    K,
    V,
    Out,
    Lse,
    sm_scale,
    stride_qz,
    stride_qh,
    stride_qm,
    stride_qk,
    stride_kz,
    stride_kh,
    stride_kn,
    stride_kk,
    stride_vz,
    stride_vh,
    stride_vn,
    stride_vk,
    stride_oz,
    stride_oh,
    stride_om,
    stride_ok,
    seqlen_q,
    seqlen_k,
    BLOCK_M: tl.constexpr,
    BLOCK_N: tl.constexpr,
    HEAD_DIM: tl.constexpr,
    CAUSAL: tl.constexpr,
):
    start_m = tl.program_id(0)
    off_hz = tl.program_id(1)
    q_off = off_hz * stride_qh
    k_off = off_hz * stride_kh
    v_off = off_hz * stride_vh
    offs_m = start_m * BLOCK_M + tl.arange(0, BLOCK_M)
    offs_d = tl.arange(0, HEAD_DIM)
    offs_n = tl.arange(0, BLOCK_N)
    q_ptrs = Q + q_off + offs_m[:, None] * stride_qm + offs_d[None, :] * stride_qk
    k_ptrs = K + k_off + offs_d[:, None] * stride_kk + offs_n[None, :] * stride_kn
    v_ptrs = V + v_off + offs_n[:, None] * stride_vn + offs_d[None, :] * stride_vk
    m_i = tl.full([BLOCK_M], float("-inf"), dtype=tl.float32)
    l_i = tl.zeros([BLOCK_M], dtype=tl.float32) + 1.0
    acc = tl.zeros([BLOCK_M, HEAD_DIM], dtype=tl.float32)
    q = tl.load(q_ptrs)
    acc, l_i, m_i = _attn_fwd_inner(
        acc,
        l_i,
        m_i,
        q,
        k_ptrs,
        v_ptrs,
        sm_scale,
        stride_kn,
        stride_vn,
        start_m,
        seqlen_k,
        BLOCK_M,
        BLOCK_N,
        HEAD_DIM,
        CAUSAL,
    )
    acc = acc / l_i[:, None]
    lse = m_i + tl.math.log2(l_i) / 1.4426950408889634
    o_ptrs = (
        Out
        + off_hz * stride_oh
        + offs_m[:, None] * stride_om
        + offs_d[None, :] * stride_ok
    )
    tl.store(o_ptrs, acc.to(Out.dtype.element_ty))
    tl.store(Lse + off_hz * seqlen_q + offs_m, lse)

# config = {"BLOCK_M": 32, "BLOCK_N": 16, "HEAD_DIM": 512, "arch": "sm_90", "causal": true, "dtype": "fp16", "num_stages": 2, "num_warps": 4}
# arch = sm_90


// ===== COMPILED SASS (sm_90a) =====

	.target	sm_90a

	.elftype	@"ET_EXEC"


//--------------------- .note.nv.tkinfo           --------------------------
	.section	.note.nv.tkinfo,"",@"SHT_NOTE"
	.sectionflags	@"SHF_NOTE_NV_TKINFO"
	.tkinfo
        /*0018*/ 	.word	0x00000002
        /*0030*/ 	.string	""
        /*0030*/ 	.string	"ptxas"
        /*0030*/ 	.string	"Cuda compilation tools, release 13.0, V13.0.88"
        /*0030*/ 	.string	"Build cuda_13.0.r13.0/compiler.36424714_0"
        /*0030*/ 	.string	"-v  -suppress-debug-info  -lineinfo  -arch sm_90a "



//--------------------- .note.nv.cuinfo           --------------------------
	.section	.note.nv.cuinfo,"",@"SHT_NOTE"
	.sectionflags	@"SHF_NOTE_NV_CUINFO"
        /*0018*/ 	.short	0x0002
        /*001a*/ 	.short	0x005a
        /*001c*/ 	.short	0x0082
	.zero		2


//--------------------- .nv.info                  --------------------------
	.section	.nv.info,"",@"SHT_CUDA_INFO"
	.align	4


	//----- nvinfo : EIATTR_REGCOUNT
	.align		4
        /*0000*/ 	.byte	0x04, 0x2f
        /*0002*/ 	.short	(.L_2 - .L_1)
	.align		4
.L_1:
        /*0004*/ 	.word	index@(attn_fwd)
        /*0008*/ 	.word	0x000000ff


	//----- nvinfo : EIATTR_FRAME_SIZE
	.align		4
.L_2:
        /*000c*/ 	.byte	0x04, 0x11
        /*000e*/ 	.short	(.L_4 - .L_3)
	.align		4
.L_3:
        /*0010*/ 	.word	index@(attn_fwd)
        /*0014*/ 	.word	0x00000380


	//----- nvinfo : EIATTR_MIN_STACK_SIZE
	.align		4
.L_4:
        /*0018*/ 	.byte	0x04, 0x12
        /*001a*/ 	.short	(.L_6 - .L_5)
	.align		4
.L_5:
        /*001c*/ 	.word	index@(attn_fwd)
        /*0020*/ 	.word	0x00000380
.L_6:


//--------------------- .nv.compat                --------------------------
	.section	.nv.compat,"",@"SHT_CUDA_COMPAT_INFO"
	.align	4
        /*0000*/ 	.byte	0x02, 0x09, 0x01, 0x00, 0x02, 0x02, 0x01, 0x00, 0x02, 0x05, 0x05, 0x00, 0x03, 0x07, 0x01, 0x01
        /*0010*/ 	.byte	0x02, 0x03, 0x00, 0x00, 0x02, 0x06, 0x01, 0x00, 0x04, 0x0b, 0x08, 0x00, 0x00, 0x00, 0x00, 0x00
        /*0020*/ 	.byte	0x00, 0x00, 0x00, 0x00


//--------------------- .nv.info.attn_fwd         --------------------------
	.section	.nv.info.attn_fwd,"",@"SHT_CUDA_INFO"
	.sectionflags	@""
	.align	4


	//----- nvinfo : EIATTR_CUDA_API_VERSION
	.align		4
        /*0000*/ 	.byte	0x04, 0x37
        /*0002*/ 	.short	(.L_8 - .L_7)
.L_7:
        /*0004*/ 	.word	0x00000082


	//----- nvinfo : EIATTR_KPARAM_INFO
	.align		4
.L_8:
        /*0008*/ 	.byte	0x04, 0x17
        /*000a*/ 	.short	(.L_10 - .L_9)
.L_9:
        /*000c*/ 	.word	0x00000000
        /*0010*/ 	.short	0x0019
        /*0012*/ 	.short	0x0080
        /*0014*/ 	.byte	0x00, 0xf4, 0x21, 0x00


	//----- nvinfo : EIATTR_KPARAM_INFO
	.align		4
.L_10:
        /*0018*/ 	.byte	0x04, 0x17
        /*001a*/ 	.short	(.L_12 - .L_11)
.L_11:
        /*001c*/ 	.word	0x00000000
        /*0020*/ 	.short	0x0018
        /*0022*/ 	.short	0x0078
        /*0024*/ 	.byte	0x00, 0xf4, 0x21, 0x00


	//----- nvinfo : EIATTR_KPARAM_INFO
	.align		4
.L_12:
        /*0028*/ 	.byte	0x04, 0x17
        /*002a*/ 	.short	(.L_14 - .L_13)
.L_13:
        /*002c*/ 	.word	0x00000000
        /*0030*/ 	.short	0x0017
        /*0032*/ 	.short	0x0070
        /*0034*/ 	.byte	0x00, 0xf0, 0x11, 0x00


	//----- nvinfo : EIATTR_KPARAM_INFO
	.align		4
.L_14:
        /*0038*/ 	.byte	0x04, 0x17
        /*003a*/ 	.short	(.L_16 - .L_15)
.L_15:
        /*003c*/ 	.word	0x00000000
        /*0040*/ 	.short	0x0016
        /*0042*/ 	.short	0x006c
        /*0044*/ 	.byte	0x00, 0xf0, 0x11, 0x00


	//----- nvinfo : EIATTR_KPARAM_INFO
	.align		4
.L_16:
        /*0048*/ 	.byte	0x04, 0x17
        /*004a*/ 	.short	(.L_18 - .L_17)
.L_17:
        /*004c*/ 	.word	0x00000000
        /*0050*/ 	.short	0x0015
        /*0052*/ 	.short	0x0068
        /*0054*/ 	.byte	0x00, 0xf0, 0x11, 0x00


	//----- nvinfo : EIATTR_KPARAM_INFO
	.align		4
.L_18:
        /*0058*/ 	.byte	0x04, 0x17
        /*005a*/ 	.short	(.L_20 - .L_19)
.L_19:
        /*005c*/ 	.word	0x00000000
        /*0060*/ 	.short	0x0014
        /*0062*/ 	.short	0x0064
        /*0064*/ 	.byte	0x00, 0xf0, 0x11, 0x00


	//----- nvinfo : EIATTR_KPARAM_INFO
	.align		4
.L_20:
        /*0068*/ 	.byte	0x04, 0x17
        /*006a*/ 	.short	(.L_22 - .L_21)
.L_21:
        /*006c*/ 	.word	0x00000000
        /*0070*/ 	.short	0x0013
        /*0072*/ 	.short	0x0060
        /*0074*/ 	.byte	0x00, 0xf0, 0x11, 0x00


	//----- nvinfo : EIATTR_KPARAM_INFO
	.align		4
.L_22:
        /*0078*/ 	.byte	0x04, 0x17
        /*007a*/ 	.short	(.L_24 - .L_23)
.L_23:
        /*007c*/ 	.word	0x00000000
        /*0080*/ 	.short	0x0012
        /*0082*/ 	.short	0x005c
        /*0084*/ 	.byte	0x00, 0xf0, 0x11, 0x00


	//----- nvinfo : EIATTR_KPARAM_INFO
	.align		4
.L_24:
        /*0088*/ 	.byte	0x04, 0x17
        /*008a*/ 	.short	(.L_26 - .L_25)
.L_25:
        /*008c*/ 	.word	0x00000000
        /*0090*/ 	.short	0x0011
        /*0092*/ 	.short	0x0058
        /*0094*/ 	.byte	0x00, 0xf0, 0x11, 0x00


	//----- nvinfo : EIATTR_KPARAM_INFO
	.align		4
.L_26:
        /*0098*/ 	.byte	0x04, 0x17
        /*009a*/ 	.short	(.L_28 - .L_27)
.L_27:
        /*009c*/ 	.word	0x00000000
        /*00a0*/ 	.short	0x0010
        /*00a2*/ 	.short	0x0054
        /*00a4*/ 	.byte	0x00, 0xf0, 0x11, 0x00


	//----- nvinfo : EIATTR_KPARAM_INFO
	.align		4
.L_28:
        /*00a8*/ 	.byte	0x04, 0x17
        /*00aa*/ 	.short	(.L_30 - .L_29)
.L_29:
        /*00ac*/ 	.word	0x00000000
        /*00b0*/ 	.short	0x000f
        /*00b2*/ 	.short	0x0050
        /*00b4*/ 	.byte	0x00, 0xf0, 0x11, 0x00


	//----- nvinfo : EIATTR_KPARAM_INFO
	.align		4
.L_30:
        /*00b8*/ 	.byte	0x04, 0x17
        /*00ba*/ 	.short	(.L_32 - .L_31)
.L_31:
        /*00bc*/ 	.word	0x00000000
        /*00c0*/ 	.short	0x000e
        /*00c2*/ 	.short	0x004c
        /*00c4*/ 	.byte	0x00, 0xf0, 0x11, 0x00


	//----- nvinfo : EIATTR_KPARAM_INFO
	.align		4
.L_32:
        /*00c8*/ 	.byte	0x04, 0x17
        /*00ca*/ 	.short	(.L_34 - .L_33)
.L_33:
        /*00cc*/ 	.word	0x00000000
        /*00d0*/ 	.short	0x000d
        /*00d2*/ 	.short	0x0048
        /*00d4*/ 	.byte	0x00, 0xf0, 0x11, 0x00


	//----- nvinfo : EIATTR_KPARAM_INFO
	.align		4
.L_34:
        /*00d8*/ 	.byte	0x04, 0x17
        /*00da*/ 	.short	(.L_36 - .L_35)
.L_35:
        /*00dc*/ 	.word	0x00000000
        /*00e0*/ 	.short	0x000c
        /*00e2*/ 	.short	0x0044
        /*00e4*/ 	.byte	0x00, 0xf0, 0x11, 0x00


	//----- nvinfo : EIATTR_KPARAM_INFO
	.align		4
.L_36:
        /*00e8*/ 	.byte	0x04, 0x17
        /*00ea*/ 	.short	(.L_38 - .L_37)
.L_37:
        /*00ec*/ 	.word	0x00000000
        /*00f0*/ 	.short	0x000b
        /*00f2*/ 	.short	0x0040
        /*00f4*/ 	.byte	0x00, 0xf0, 0x11, 0x00


	//----- nvinfo : EIATTR_KPARAM_INFO
	.align		4
.L_38:
        /*00f8*/ 	.byte	0x04, 0x17
        /*00fa*/ 	.short	(.L_40 - .L_39)
.L_39:
        /*00fc*/ 	.word	0x00000000
        /*0100*/ 	.short	0x000a
        /*0102*/ 	.short	0x003c
        /*0104*/ 	.byte	0x00, 0xf0, 0x11, 0x00


	//----- nvinfo : EIATTR_KPARAM_INFO
	.align		4
.L_40:
        /*0108*/ 	.byte	0x04, 0x17
        /*010a*/ 	.short	(.L_42 - .L_41)
.L_41:
        /*010c*/ 	.word	0x00000000
        /*0110*/ 	.short	0x0009
        /*0112*/ 	.short	0x0038
        /*0114*/ 	.byte	0x00, 0xf0, 0x11, 0x00


	//----- nvinfo : EIATTR_KPARAM_INFO
	.align		4
.L_42:
        /*0118*/ 	.byte	0x04, 0x17
        /*011a*/ 	.short	(.L_44 - .L_43)
.L_43:
        /*011c*/ 	.word	0x00000000
        /*0120*/ 	.short	0x0008
        /*0122*/ 	.short	0x0034
        /*0124*/ 	.byte	0x00, 0xf0, 0x11, 0x00


	//----- nvinfo : EIATTR_KPARAM_INFO
	.align		4
.L_44:
        /*0128*/ 	.byte	0x04, 0x17
        /*012a*/ 	.short	(.L_46 - .L_45)
.L_45:
        /*012c*/ 	.word	0x00000000
        /*0130*/ 	.short	0x0007
        /*0132*/ 	.short	0x0030
        /*0134*/ 	.byte	0x00, 0xf0, 0x11, 0x00


	//----- nvinfo : EIATTR_KPARAM_INFO
	.align		4
.L_46:
        /*0138*/ 	.byte	0x04, 0x17
        /*013a*/ 	.short	(.L_48 - .L_47)
.L_47:
        /*013c*/ 	.word	0x00000000
        /*0140*/ 	.short	0x0006
        /*0142*/ 	.short	0x002c
        /*0144*/ 	.byte	0x00, 0xf0, 0x11, 0x00


	//----- nvinfo : EIATTR_KPARAM_INFO
	.align		4
.L_48:
        /*0148*/ 	.byte	0x04, 0x17
        /*014a*/ 	.short	(.L_50 - .L_49)
.L_49:
        /*014c*/ 	.word	0x00000000
        /*0150*/ 	.short	0x0005
        /*0152*/ 	.short	0x0028
        /*0154*/ 	.byte	0x00, 0xf0, 0x11, 0x00


	//----- nvinfo : EIATTR_KPARAM_INFO
	.align		4
.L_50:
        /*0158*/ 	.byte	0x04, 0x17
        /*015a*/ 	.short	(.L_52 - .L_51)
.L_51:
        /*015c*/ 	.word	0x00000000
        /*0160*/ 	.short	0x0004
        /*0162*/ 	.short	0x0020
        /*0164*/ 	.byte	0x00, 0xf4, 0x21, 0x00


	//----- nvinfo : EIATTR_KPARAM_INFO
	.align		4
.L_52:
        /*0168*/ 	.byte	0x04, 0x17
        /*016a*/ 	.short	(.L_54 - .L_53)
.L_53:
        /*016c*/ 	.word	0x00000000
        /*0170*/ 	.short	0x0003
        /*0172*/ 	.short	0x0018
        /*0174*/ 	.byte	0x00, 0xf4, 0x21, 0x00


	//----- nvinfo : EIATTR_KPARAM_INFO
	.align		4
.L_54:
        /*0178*/ 	.byte	0x04, 0x17
        /*017a*/ 	.short	(.L_56 - .L_55)
.L_55:
        /*017c*/ 	.word	0x00000000
        /*0180*/ 	.short	0x0002
        /*0182*/ 	.short	0x0010
        /*0184*/ 	.byte	0x00, 0xf4, 0x21, 0x00


	//----- nvinfo : EIATTR_KPARAM_INFO
	.align		4
.L_56:
        /*0188*/ 	.byte	0x04, 0x17
        /*018a*/ 	.short	(.L_58 - .L_57)
.L_57:
        /*018c*/ 	.word	0x00000000
        /*0190*/ 	.short	0x0001
        /*0192*/ 	.short	0x0008
        /*0194*/ 	.byte	0x00, 0xf4, 0x21, 0x00


	//----- nvinfo : EIATTR_KPARAM_INFO
	.align		4
.L_58:
        /*0198*/ 	.byte	0x04, 0x17
        /*019a*/ 	.short	(.L_60 - .L_59)
.L_59:
        /*019c*/ 	.word	0x00000000
        /*01a0*/ 	.short	0x0000
        /*01a2*/ 	.short	0x0000
        /*01a4*/ 	.byte	0x00, 0xf4, 0x21, 0x00


	//----- nvinfo : EIATTR_SPARSE_MMA_MASK
	.align		4
.L_60:
        /*01a8*/ 	.byte	0x03, 0x50
        /*01aa*/ 	.short	0x0000


	//----- nvinfo : EIATTR_MAXREG_COUNT
	.align		4
        /*01ac*/ 	.byte	0x03, 0x1b
        /*01ae*/ 	.short	0x00ff


	//----- nvinfo : EIATTR_NUM_BARRIERS
	.align		4
        /*01b0*/ 	.byte	0x02, 0x4c
        /*01b2*/ 	.byte	0x01
	.zero		1


	//----- nvinfo : EIATTR_ANNOTATIONS
	.align		4
        /*01b4*/ 	.byte	0x04, 0x55
        /*01b6*/ 	.short	(.L_62 - .L_61)


	//   ....[0]....
.L_61:
        /*01b8*/ 	.word	0x00000001
        /*01bc*/ 	.byte	0xf0, 0x00, 0x00, 0x00, 0x01, 0x00, 0x00, 0x00, 0x90, 0x33, 0x00, 0x00, 0x01, 0x00, 0x00, 0x00
        /* <DEDUP_REMOVED lines=110> */
        /*08ac*/ 	.byte	0x40, 0x7e, 0x00, 0x00, 0x01, 0x00, 0x00, 0x00, 0x00, 0x91, 0x00, 0x00


	//----- nvinfo : EIATTR_MERCURY_ISA_VERSION
	.align		4
.L_62:
        /*08b8*/ 	.byte	0x03, 0x5f
        /*08ba*/ 	.short	0x0101


	//----- nvinfo : EIATTR_COOP_GROUP_MASK_REGIDS
	.align		4
        /*08bc*/ 	.byte	0x04, 0x29
        /*08be*/ 	.short	(.L_64 - .L_63)


	//   ....[0]....
.L_63:
        /*08c0*/ 	.word	0xffffffff


	//   ....[1]....
        /*08c4*/ 	.word	0xffffffff


	//   ....[2]....
        /*08c8*/ 	.word	0xffffffff


	//   ....[3]....
        /*08cc*/ 	.word	0xffffffff


	//   ....[4]....
        /*08d0*/ 	.word	0xffffffff


	//   ....[5]....
        /*08d4*/ 	.word	0xffffffff


	//   ....[6]....
        /*08d8*/ 	.word	0xffffffff


	//   ....[7]....
        /*08dc*/ 	.word	0xffffffff


	//   ....[8]....
        /*08e0*/ 	.word	0xffffffff


	//   ....[9]....
        /*08e4*/ 	.word	0xffffffff


	//   ....[10]....
        /*08e8*/ 	.word	0xffffffff


	//   ....[11]....
        /*08ec*/ 	.word	0xffffffff


	//   ....[12]....
        /*08f0*/ 	.word	0xffffffff


	//   ....[13]....
        /*08f4*/ 	.word	0xffffffff


	//   ....[14]....
        /*08f8*/ 	.word	0xffffffff


	//   ....[15]....
        /*08fc*/ 	.word	0xffffffff


	//   ....[16]....
        /*0900*/ 	.word	0xffffffff


	//   ....[17]....
        /*0904*/ 	.word	0xffffffff


	//----- nvinfo : EIATTR_COOP_GROUP_INSTR_OFFSETS
	.align		4
.L_64:
        /*0908*/ 	.byte	0x04, 0x28
        /*090a*/ 	.short	(.L_66 - .L_65)


	//   ....[0]....
.L_65:
        /*090c*/ 	.word	0x00006d40


	//   ....[1]....
        /*0910*/ 	.word	0x00006d70


	//   ....[2]....
        /*0914*/ 	.word	0x00006d80


	//   ....[3]....
        /*0918*/ 	.word	0x00006d90


	//   ....[4]....
        /*091c*/ 	.word	0x00006dc0


	//   ....[5]....
        /*0920*/ 	.word	0x00006de0


	//   ....[6]....
        /*0924*/ 	.word	0x00006e00


	//   ....[7]....
        /*0928*/ 	.word	0x00006e10


	//   ....[8]....
        /*092c*/ 	.word	0x00006fe0


	//   ....[9]....
        /*0930*/ 	.word	0x00007250


	//   ....[10]....
        /*0934*/ 	.word	0x00007260


	//   ....[11]....
        /*0938*/ 	.word	0x00007280


	//   ....[12]....
        /*093c*/ 	.word	0x00007290


	//   ....[13]....
        /*0940*/ 	.word	0x000072e0


	//   ....[14]....
        /*0944*/ 	.word	0x000072f0


	//   ....[15]....
        /*0948*/ 	.word	0x00007300


	//   ....[16]....
        /*094c*/ 	.word	0x00007310


	//   ....[17]....
        /*0950*/ 	.word	0x000073e0


	//----- nvinfo : EIATTR_EXIT_INSTR_OFFSETS
	.align		4
.L_66:
        /*0954*/ 	.byte	0x04, 0x1c
        /*0956*/ 	.short	(.L_68 - .L_67)


	//   ....[0]....
.L_67:
        /*0958*/ 	.word	0x0000e150


	//   ....[1]....
        /*095c*/ 	.word	0x0000e180


	//----- nvinfo : EIATTR_REQNTID
	.align		4
.L_68:
        /*0960*/ 	.byte	0x04, 0x10
        /*0962*/ 	.short	(.L_70 - .L_69)
.L_69:
        /*0964*/ 	.word	0x00000080
        /*0968*/ 	.word	0x00000001
        /*096c*/ 	.word	0x00000001


	//----- nvinfo : EIATTR_CBANK_PARAM_SIZE
	.align		4
.L_70:
        /*0970*/ 	.byte	0x03, 0x19
        /*0972*/ 	.short	0x0088


	//----- nvinfo : EIATTR_PARAM_CBANK
	.align		4
        /*0974*/ 	.byte	0x04, 0x0a
        /*0976*/ 	.short	(.L_72 - .L_71)
	.align		4
.L_71:
        /*0978*/ 	.word	index@(.nv.constant0.attn_fwd)
        /*097c*/ 	.short	0x0210
        /*097e*/ 	.short	0x0088


	//----- nvinfo : EIATTR_SW_WAR
	.align		4
.L_72:
        /*0980*/ 	.byte	0x04, 0x36
        /*0982*/ 	.short	(.L_74 - .L_73)
.L_73:
        /*0984*/ 	.word	0x00000008
.L_74:


//--------------------- .nv.callgraph             --------------------------
	.section	.nv.callgraph,"",@"SHT_CUDA_CALLGRAPH"
	.align	4
	.sectionentsize	8
	.align		4
        /*0000*/ 	.word	0x00000000
	.align		4
        /*0004*/ 	.word	0xffffffff
	.align		4
        /*0008*/ 	.word	0x00000000
	.align		4
        /*000c*/ 	.word	0xfffffffe
	.align		4
        /*0010*/ 	.word	0x00000000
	.align		4
        /*0014*/ 	.word	0xfffffffd
	.align		4
        /*0018*/ 	.word	0x00000000
	.align		4
        /*001c*/ 	.word	0xfffffffc


//--------------------- .nv.constant4             --------------------------
	.section	.nv.constant4,"a",@progbits
	.align	8
	.align		8
.nv.constant4:
        /*0000*/ 	.dword	_$_str


//--------------------- .text.attn_fwd            --------------------------
	.section	.text.attn_fwd,"ax",@progbits
	.align	128
        .global         attn_fwd
        .type           attn_fwd,@function
        .size           attn_fwd,(.L_x_3 - attn_fwd)
        .other          attn_fwd,@"STO_CUDA_ENTRY STV_DEFAULT"
attn_fwd:
.text.attn_fwd:
[----:B------:R-:W0:Y:S01]  /*0000*/  LDC R1, c[0x0][0x28] ;  /* 0x00000a00ff017b82 */ /* 0x000e220000000800 */
[----:B------:R-:W1:Y:S07]  /*0010*/  S2R R0, SR_CTAID.X ;  /* 0x0000000000007919 */ /* 0x000e6e0000002500 */
[----:B------:R-:W2:Y:S01]  /*0020*/  S2UR UR7, SR_CTAID.Y ;  /* 0x00000000000779c3 */ /* 0x000ea20000002600 */
[----:B0-----:R-:W-:Y:S01]  /*0030*/  VIADD R1, R1, 0xfffffc80 ;  /* 0xfffffc8001017836 */ /* 0x001fe20000000000 */
[----:B------:R-:W-:Y:S01]  /*0040*/  ULDC.64 UR4, c[0x0][0x240] ;  /* 0x0000900000047ab9 */ /* 0x000fe20000000a00 */
[----:B------:R-:W0:Y:S01]  /*0050*/  S2R R237, SR_TID.X ;  /* 0x0000000000ed7919 */ /* 0x000e220000002100 */
[----:B------:R-:W-:-:S04]  /*0060*/  ULDC.64 UR10, c[0x0][0x208] ;  /* 0x00008200000a7ab9 */ /* 0x000fc80000000a00 */
[----:B------:R-:W3:Y:S08]  /*0070*/  LDC R14, c[0x0][0x248] ;  /* 0x00009200ff0e7b82 */ /* 0x000ef00000000800 */
[----:B------:R-:W4:Y:S01]  /*0080*/  LDC.64 R8, c[0x0][0x210] ;  /* 0x00008400ff087b82 */ /* 0x000f220000000a00 */
[----:B--2---:R-:W-:-:S04]  /*0090*/  UIMAD UR4, UR7, UR4, URZ ;  /* 0x00000004070472a4 */ /* 0x004fc8000f8e023f */
[----:B------:R-:W-:Y:S01]  /*00a0*/  USHF.L.U32 UR6, UR4, 0x1, URZ ;  /* 0x0000000104067899 */ /* 0x000fe2000800063f */
[----:B-1----:R-:W-:Y:S01]  /*00b0*/  IMAD.SHL.U32 R0, R0, 0x20, RZ ;  /* 0x0000002000007824 */ /* 0x002fe200078e00ff */
[----:B0-----:R-:W-:-:S04]  /*00c0*/  SHF.R.U32.HI R3, RZ, 0x5, R237 ;  /* 0x00000005ff037819 */ /* 0x001fc800000116ed */
[----:B------:R-:W-:Y:S02]  /*00d0*/  LOP3.LUT R2, R0, 0x1f, R237, 0xf8, !PT ;  /* 0x0000001f00027812 */ /* 0x000fe400078ef8ed */
[----:B------:R-:W-:-:S03]  /*00e0*/  SGXT.U32 R3, R3, 0x2 ;  /* 0x000000020303781a */ /* 0x000fc60000000000 */
[----:B------:R0:W-:Y:S02]  /*00f0*/  STL [R1+0x378], R2 ;  /* 0x0003780201007387 */ /* 0x0001e40000100800 */
[----:B---3--:R-:W-:-:S04]  /*0100*/  IMAD R5, R3, R14, RZ ;  /* 0x0000000e03057224 */ /* 0x008fc800078e02ff */
[----:B------:R-:W-:Y:S02]  /*0110*/  IMAD R7, R14, 0x4, R5 ;  /* 0x000000040e077824 */ /* 0x000fe400078e0205 */
[----:B0-----:R-:W-:Y:S01]  /*0120*/  IMAD R2, R2, UR5, RZ ;  /* 0x0000000502027c24 */ /* 0x001fe2000f8e02ff */
[----:B------:R-:W-:Y:S02]  /*0130*/  UIMAD.WIDE UR4, UR4, 0x2, URZ ;  /* 0x00000002040478a5 */ /* 0x000fe4000f8e023f */
[----:B------:R-:W-:Y:S01]  /*0140*/  LEA R11, R14, R7, 0x2 ;  /* 0x000000070e0b7211 */ /* 0x000fe200078e10ff */
[C---:B------:R-:W-:Y:S02]  /*0150*/  IMAD.SHL.U32 R3, R2.reuse, 0x2, RZ ;  /* 0x0000000202037824 */ /* 0x040fe400078e00ff */
[----:B------:R-:W-:-:S03]  /*0160*/  IMAD.HI R2, R2, 0x2, RZ ;  /* 0x0000000202027827 */ /* 0x000fc600078e02ff */
[----:B----4-:R-:W-:Y:S01]  /*0170*/  IADD3 R3, P0, P1, R3, UR6, R8 ;  /* 0x0000000603037c10 */ /* 0x010fe2000f91e008 */
[----:B------:R-:W-:-:S03]  /*0180*/  IMAD R15, R14, 0x4, R11 ;  /* 0x000000040e0f7824 */ /* 0x000fc600078e020b */
[----:B------:R-:W-:Y:S02]  /*0190*/  IADD3.X R2, R2, UR5, R9, P0, P1 ;  /* 0x0000000502027c10 */ /* 0x000fe400087e2409 */
[-C--:B------:R-:W-:Y:S02]  /*01a0*/  LEA R8, P0, R5, R3.reuse, 0x1 ;  /* 0x0000000305087211 */ /* 0x080fe400078008ff */
[-C--:B------:R-:W-:Y:S02]  /*01b0*/  LEA R12, P1, R11, R3.reuse, 0x1 ;  /* 0x000000030b0c7211 */ /* 0x080fe400078208ff */
[-C--:B------:R-:W-:Y:S02]  /*01c0*/  LEA.HI.X.SX32 R9, R5, R2.reuse, 0x1, P0 ;  /* 0x0000000205097211 */ /* 0x080fe400000f0eff */
[-C--:B------:R-:W-:Y:S02]  /*01d0*/  LEA R10, P0, R7, R3.reuse, 0x1 ;  /* 0x00000003070a7211 */ /* 0x080fe400078008ff */
[-C--:B------:R-:W-:Y:S01]  /*01e0*/  LEA.HI.X.SX32 R13, R11, R2.reuse, 0x1, P1 ;  /* 0x000000020b0d7211 */ /* 0x080fe200008f0eff */
[----:B------:R0:W2:Y:S01]  /*01f0*/  LDG.E.U16 R4, desc[UR10][R8.64] ;  /* 0x0000000a08047981 */ /* 0x0000a2000c1e1500 */
[-C--:B------:R-:W-:Y:S01]  /*0200*/  LEA.HI.X.SX32 R11, R7, R2.reuse, 0x1, P0 ;  /* 0x00000002070b7211 */ /* 0x080fe200000f0eff */
[C---:B------:R-:W-:Y:S01]  /*0210*/  IMAD R7, R14.reuse, 0x4, R15 ;  /* 0x000000040e077824 */ /* 0x040fe200078e020f */
[CC--:B------:R-:W-:Y:S01]  /*0220*/  LEA R16, P0, R15.reuse, R3.reuse, 0x1 ;  /* 0x000000030f107211 */ /* 0x0c0fe200078008ff */
[----:B------:R1:W3:Y:S02]  /*0230*/  LDG.E.U16 R5, desc[UR10][R12.64] ;  /* 0x0000000a0c057981 */ /* 0x0002e4000c1e1500 */
[C---:B------:R-:W-:Y:S01]  /*0240*/  IMAD R21, R14.reuse, 0x4, R7 ;  /* 0x000000040e157824 */ /* 0x040fe200078e0207 */
[----:B------:R-:W-:Y:S01]  /*0250*/  LEA.HI.X.SX32 R17, R15, R2, 0x1, P0 ;  /* 0x000000020f117211 */ /* 0x000fe200000f0eff */
[----:B------:R-:W4:Y:S01]  /*0260*/  LDG.E.U16 R6, desc[UR10][R10.64] ;  /* 0x0000000a0a067981 */ /* 0x000f22000c1e1500 */
[-C--:B------:R-:W-:Y:S01]  /*0270*/  LEA R18, P1, R7, R3.reuse, 0x1 ;  /* 0x0000000307127211 */ /* 0x080fe200078208ff */
[----:B0-----:R-:W-:Y:S01]  /*0280*/  IMAD R9, R14, 0x4, R21 ;  /* 0x000000040e097824 */ /* 0x001fe200078e0215 */
[----:B------:R-:W-:-:S04]  /*0290*/  LEA R20, P0, R21, R3, 0x1 ;  /* 0x0000000315147211 */ /* 0x000fc800078008ff */
[C---:B-1----:R-:W-:Y:S02]  /*02a0*/  LEA R13, R14.reuse, R9, 0x2 ;  /* 0x000000090e0d7211 */ /* 0x042fe400078e10ff */
[----:B------:R-:W-:Y:S02]  /*02b0*/  LEA.HI.X.SX32 R21, R21, R2, 0x1, P0 ;  /* 0x0000000215157211 */ /* 0x000fe400000f0eff */
[----:B------:R-:W-:Y:S01]  /*02c0*/  LEA R22, P0, R9, R3, 0x1 ;  /* 0x0000000309167211 */ /* 0x000fe200078008ff */
[----:B------:R-:W-:-:S03]  /*02d0*/  IMAD R15, R14, 0x4, R13 ;  /* 0x000000040e0f7824 */ /* 0x000fc600078e020d */
[-C--:B------:R-:W-:Y:S01]  /*02e0*/  LEA.HI.X.SX32 R23, R9, R2.reuse, 0x1, P0 ;  /* 0x0000000209177211 */ /* 0x080fe200000f0eff */
[C---:B------:R-:W-:Y:S01]  /*02f0*/  IMAD R29, R14.reuse, 0x4, R15 ;  /* 0x000000040e1d7824 */ /* 0x040fe200078e020f */
[-C--:B------:R-:W-:Y:S01]  /*0300*/  LEA R24, P0, R13, R3.reuse, 0x1 ;  /* 0x000000030d187211 */ /* 0x080fe200078008ff */
[----:B------:R-:W5:Y:S01]  /*0310*/  LDG.E.U16 R9, desc[UR10][R20.64] ;  /* 0x0000000a14097981 */ /* 0x000f62000c1e1500 */
[-C--:B------:R-:W-:Y:S02]  /*0320*/  LEA.HI.X.SX32 R19, R7, R2.reuse, 0x1, P1 ;  /* 0x0000000207137211 */ /* 0x080fe400008f0eff */
[-C--:B------:R-:W-:Y:S01]  /*0330*/  LEA R26, P1, R15, R3.reuse, 0x1 ;  /* 0x000000030f1a7211 */ /* 0x080fe200078208ff */
[----:B------:R0:W5:Y:S01]  /*0340*/  LDG.E.U16 R7, desc[UR10][R16.64] ;  /* 0x0000000a10077981 */ /* 0x000162000c1e1500 */
[-C--:B------:R-:W-:Y:S01]  /*0350*/  LEA.HI.X.SX32 R25, R13, R2.reuse, 0x1, P0 ;  /* 0x000000020d197211 */ /* 0x080fe200000f0eff */
[C---:B------:R-:W-:Y:S01]  /*0360*/  IMAD R13, R14.reuse, 0x4, R29 ;  /* 0x000000040e0d7824 */ /* 0x040fe200078e021d */
[-C--:B------:R-:W-:Y:S01]  /*0370*/  LEA.HI.X.SX32 R27, R15, R2.reuse, 0x1, P1 ;  /* 0x000000020f1b7211 */ /* 0x080fe200008f0eff */
[----:B------:R1:W4:Y:S02]  /*0380*/  LDG.E.U16 R8, desc[UR10][R18.64] ;  /* 0x0000000a12087981 */ /* 0x000324000c1e1500 */
[C---:B------:R-:W-:Y:S01]  /*0390*/  IMAD R15, R14.reuse, 0x4, R13 ;  /* 0x000000040e0f7824 */ /* 0x040fe200078e020d */
[C---:B------:R-:W-:Y:S01]  /*03a0*/  LEA R28, P0, R29.reuse, R3, 0x1 ;  /* 0x000000031d1c7211 */ /* 0x040fe200078008ff */
[----:B------:R1:W5:Y:S03]  /*03b0*/  LDG.E.U16 R12, desc[UR10][R26.64] ;  /* 0x0000000a1a0c7981 */ /* 0x000366000c1e1500 */
[----:B0-----:R-:W-:Y:S01]  /*03c0*/  LEA R17, R14, R15, 0x2 ;  /* 0x0000000f0e117211 */ /* 0x001fe200078e10ff */
[----:B------:R0:W5:Y:S01]  /*03d0*/  LDG.E.U16 R11, desc[UR10][R24.64] ;  /* 0x0000000a180b7981 */ /* 0x000162000c1e1500 */
[----:B------:R-:W-:-:S02]  /*03e0*/  LEA.HI.X.SX32 R29, R29, R2, 0x1, P0 ;  /* 0x000000021d1d7211 */ /* 0x000fc400000f0eff */
[CC--:B-1----:R-:W-:Y:S01]  /*03f0*/  LEA R18, P0, R13.reuse, R3.reuse, 0x1 ;  /* 0x000000030d127211 */ /* 0x0c2fe200078008ff */
[C---:B------:R-:W-:Y:S01]  /*0400*/  IMAD R31, R14.reuse, 0x4, R17 ;  /* 0x000000040e1f7824 */ /* 0x040fe200078e0211 */
[----:B------:R1:W5:Y:S02]  /*0410*/  LDG.E.U16 R10, desc[UR10][R22.64] ;  /* 0x0000000a160a7981 */ /* 0x000364000c1e1500 */
[-C--:B------:R-:W-:Y:S02]  /*0420*/  LEA.HI.X.SX32 R19, R13, R2.reuse, 0x1, P0 ;  /* 0x000000020d137211 */ /* 0x080fe400000f0eff */
[C---:B------:R-:W-:Y:S01]  /*0430*/  LEA R20, P0, R15.reuse, R3, 0x1 ;  /* 0x000000030f147211 */ /* 0x040fe200078008ff */
[----:B------:R-:W-:Y:S01]  /*0440*/  IMAD R27, R14, 0x4, R31 ;  /* 0x000000040e1b7824 */ /* 0x000fe200078e021f */
[----:B------:R1:W5:Y:S02]  /*0450*/  LDG.E.U16 R13, desc[UR10][R28.64] ;  /* 0x0000000a1c0d7981 */ /* 0x000364000c1e1500 */
[----:B------:R-:W-:-:S02]  /*0460*/  LEA.HI.X.SX32 R21, R15, R2, 0x1, P0 ;  /* 0x000000020f157211 */ /* 0x000fc400000f0eff */
[-C--:B0-----:R-:W-:Y:S01]  /*0470*/  LEA R24, P0, R31, R3.reuse, 0x1 ;  /* 0x000000031f187211 */ /* 0x081fe200078008ff */
[----:B------:R-:W5:Y:S01]  /*0480*/  LDG.E.U16 R15, desc[UR10][R18.64] ;  /* 0x0000000a120f7981 */ /* 0x000f62000c1e1500 */
[-C--:B-1----:R-:W-:Y:S01]  /*0490*/  LEA R22, P1, R17, R3.reuse, 0x1 ;  /* 0x0000000311167211 */ /* 0x082fe200078208ff */
[C---:B------:R-:W-:Y:S01]  /*04a0*/  IMAD R29, R14.reuse, 0x4, R27 ;  /* 0x000000040e1d7824 */ /* 0x040fe200078e021b */
[-C--:B------:R-:W-:Y:S01]  /*04b0*/  LEA.HI.X.SX32 R25, R31, R2.reuse, 0x1, P0 ;  /* 0x000000021f197211 */ /* 0x080fe200000f0eff */
[----:B------:R-:W5:Y:S02]  /*04c0*/  LDG.E.U16 R16, desc[UR10][R20.64] ;  /* 0x0000000a14107981 */ /* 0x000f64000c1e1500 */
[----:B------:R-:W-:Y:S01]  /*04d0*/  IMAD R31, R14, 0x4, R29 ;  /* 0x000000040e1f7824 */ /* 0x000fe200078e021d */
[----:B------:R-:W-:Y:S01]  /*04e0*/  LEA R26, P0, R27, R3, 0x1 ;  /* 0x000000031b1a7211 */ /* 0x000fe200078008ff */
[----:B------:R-:W5:Y:S01]  /*04f0*/  LDG.E.U16 R18, desc[UR10][R24.64] ;  /* 0x0000000a18127981 */ /* 0x000f62000c1e1500 */
[----:B------:R-:W-:-:S02]  /*0500*/  LEA.HI.X.SX32 R23, R17, R2, 0x1, P1 ;  /* 0x0000000211177211 */ /* 0x000fc400008f0eff */
[C---:B------:R-:W-:Y:S02]  /*0510*/  LEA R33, R14.reuse, R31, 0x2 ;  /* 0x0000001f0e217211 */ /* 0x040fe400078e10ff */
[-C--:B------:R-:W-:Y:S01]  /*0520*/  LEA.HI.X.SX32 R27, R27, R2.reuse, 0x1, P0 ;  /* 0x000000021b1b7211 */ /* 0x080fe200000f0eff */
[----:B------:R0:W5:Y:S01]  /*0530*/  LDG.E.U16 R17, desc[UR10][R22.64] ;  /* 0x0000000a16117981 */ /* 0x000162000c1e1500 */
[-C--:B------:R-:W-:Y:S02]  /*0540*/  LEA R28, P0, R29, R3.reuse, 0x1 ;  /* 0x000000031d1c7211 */ /* 0x080fe400078008ff */
[-C--:B------:R-:W-:Y:S01]  /*0550*/  LEA R30, P1, R31, R3.reuse, 0x1 ;  /* 0x000000031f1e7211 */ /* 0x080fe200078208ff */
[----:B------:R1:W5:Y:S01]  /*0560*/  LDG.E.U16 R19, desc[UR10][R26.64] ;  /* 0x0000000a1a137981 */ /* 0x000362000c1e1500 */
[----:B------:R-:W-:Y:S02]  /*0570*/  LEA.HI.X.SX32 R29, R29, R2, 0x1, P0 ;  /* 0x000000021d1d7211 */ /* 0x000fe400000f0eff */
[----:B------:R-:W-:Y:S01]  /*0580*/  LEA R32, P0, R33, R3, 0x1 ;  /* 0x0000000321207211 */ /* 0x000fe200078008ff */
[----:B0-----:R-:W-:-:S03]  /*0590*/  IMAD R23, R14, 0x4, R33 ;  /* 0x000000040e177824 */ /* 0x001fc600078e0221 */
[-C--:B------:R-:W-:Y:S01]  /*05a0*/  LEA.HI.X.SX32 R33, R33, R2.reuse, 0x1, P0 ;  /* 0x0000000221217211 */ /* 0x080fe200000f0eff */
[----:B------:R0:W5:Y:S01]  /*05b0*/  LDG.E.U16 R20, desc[UR10][R28.64] ;  /* 0x0000000a1c147981 */ /* 0x000162000c1e1500 */
[C---:B------:R-:W-:Y:S01]  /*05c0*/  IMAD R25, R14.reuse, 0x4, R23 ;  /* 0x000000040e197824 */ /* 0x040fe200078e0217 */
[CC--:B------:R-:W-:Y:S02]  /*05d0*/  LEA R34, P0, R23.reuse, R3.reuse, 0x1 ;  /* 0x0000000317227211 */ /* 0x0c0fe400078008ff */
[----:B------:R-:W5:Y:S01]  /*05e0*/  LDG.E.U16 R22, desc[UR10][R32.64] ;  /* 0x0000000a20167981 */ /* 0x000f62000c1e1500 */
[C---:B------:R-:W-:Y:S01]  /*05f0*/  IMAD R39, R14.reuse, 0x4, R25 ;  /* 0x000000040e277824 */ /* 0x040fe200078e0219 */
[-C--:B------:R-:W-:Y:S02]  /*0600*/  LEA.HI.X.SX32 R35, R23, R2.reuse, 0x1, P0 ;  /* 0x0000000217237211 */ /* 0x080fe400000f0eff */
[----:B------:R-:W-:Y:S01]  /*0610*/  LEA R36, P0, R25, R3, 0x1 ;  /* 0x0000000319247211 */ /* 0x000fe200078008ff */
[----:B-1----:R-:W-:Y:S01]  /*0620*/  IMAD R27, R14, 0x4, R39 ;  /* 0x000000040e1b7824 */ /* 0x002fe200078e0227 */
[-C--:B------:R-:W-:Y:S01]  /*0630*/  LEA.HI.X.SX32 R31, R31, R2.reuse, 0x1, P1 ;  /* 0x000000021f1f7211 */ /* 0x080fe200008f0eff */
[----:B------:R-:W5:Y:S01]  /*0640*/  LDG.E.U16 R23, desc[UR10][R34.64] ;  /* 0x0000000a22177981 */ /* 0x000f62000c1e1500 */
[----:B------:R-:W-:-:S02]  /*0650*/  LEA.HI.X.SX32 R37, R25, R2, 0x1, P0 ;  /* 0x0000000219257211 */ /* 0x000fc400000f0eff */
[C---:B------:R-:W-:Y:S01]  /*0660*/  LEA R40, P0, R27.reuse, R3, 0x1 ;  /* 0x000000031b287211 */ /* 0x040fe200078008ff */
[----:B------:R1:W5:Y:S01]  /*0670*/  LDG.E.U16 R21, desc[UR10][R30.64] ;  /* 0x0000000a1e157981 */ /* 0x000362000c1e1500 */
[C---:B0-----:R-:W-:Y:S02]  /*0680*/  LEA R29, R14.reuse, R27, 0x2 ;  /* 0x0000001b0e1d7211 */ /* 0x041fe400078e10ff */
[----:B------:R-:W-:Y:S01]  /*0690*/  LEA.HI.X.SX32 R41, R27, R2, 0x1, P0 ;  /* 0x000000021b297211 */ /* 0x000fe200000f0eff */
[----:B------:R0:W5:Y:S02]  /*06a0*/  LDG.E.U16 R24, desc[UR10][R36.64] ;  /* 0x0000000a24187981 */ /* 0x000164000c1e1500 */
[----:B------:R-:W-:Y:S01]  /*06b0*/  IMAD R27, R14, 0x4, R29 ;  /* 0x000000040e1b7824 */ /* 0x000fe200078e021d */
[-C--:B------:R-:W-:Y:S01]  /*06c0*/  LEA R38, P1, R39, R3.reuse, 0x1 ;  /* 0x0000000327267211 */ /* 0x080fe200078208ff */
[----:B------:R-:W5:Y:S01]  /*06d0*/  LDG.E.U16 R26, desc[UR10][R40.64] ;  /* 0x0000000a281a7981 */ /* 0x000f62000c1e1500 */
[----:B-1----:R-:W-:-:S04]  /*06e0*/  LEA R30, P0, R29, R3, 0x1 ;  /* 0x000000031d1e7211 */ /* 0x002fc800078008ff */
[-C--:B------:R-:W-:Y:S01]  /*06f0*/  LEA.HI.X.SX32 R31, R29, R2.reuse, 0x1, P0 ;  /* 0x000000021d1f7211 */ /* 0x080fe200000f0eff */
[----:B------:R-:W-:Y:S01]  /*0700*/  IMAD R29, R14, 0x4, R27 ;  /* 0x000000040e1d7824 */ /* 0x000fe200078e021b */
[----:B------:R-:W-:-:S03]  /*0710*/  LEA.HI.X.SX32 R39, R39, R2, 0x1, P1 ;  /* 0x0000000227277211 */ /* 0x000fc600008f0eff */
[C---:B------:R-:W-:Y:S01]  /*0720*/  IMAD R43, R14.reuse, 0x4, R29 ;  /* 0x000000040e2b7824 */ /* 0x040fe200078e021d */
[CC--:B------:R-:W-:Y:S01]  /*0730*/  LEA R32, P0, R27.reuse, R3.reuse, 0x1 ;  /* 0x000000031b207211 */ /* 0x0c0fe200078008ff */
[----:B------:R1:W5:Y:S03]  /*0740*/  LDG.E.U16 R25, desc[UR10][R38.64] ;  /* 0x0000000a26197981 */ /* 0x000366000c1e1500 */
[----:B------:R-:W-:Y:S02]  /*0750*/  LEA.HI.X.SX32 R33, R27, R2, 0x1, P0 ;  /* 0x000000021b217211 */ /* 0x000fe400000f0eff */
[-C--:B0-----:R-:W-:Y:S01]  /*0760*/  LEA R36, P0, R43, R3.reuse, 0x1 ;  /* 0x000000032b247211 */ /* 0x081fe200078008ff */
[----:B------:R-:W5:Y:S01]  /*0770*/  LDG.E.U16 R27, desc[UR10][R30.64] ;  /* 0x0000000a1e1b7981 */ /* 0x000f62000c1e1500 */
[----:B-1----:R-:W-:Y:S01]  /*0780*/  IMAD R39, R14, 0x4, R43 ;  /* 0x000000040e277824 */ /* 0x002fe200078e022b */
[----:B------:R-:W-:-:S02]  /*0790*/  LEA R34, P1, R29, R3, 0x1 ;  /* 0x000000031d227211 */ /* 0x000fc400078208ff */
[----:B------:R-:W5:Y:S02]  /*07a0*/  LDG.E.U16 R28, desc[UR10][R32.64] ;  /* 0x0000000a201c7981 */ /* 0x000f64000c1e1500 */
[----:B------:R-:W-:Y:S02]  /*07b0*/  LEA R41, R14, R39, 0x2 ;  /* 0x000000270e297211 */ /* 0x000fe400078e10ff */
[----:B------:R-:W-:-:S03]  /*07c0*/  LEA.HI.X.SX32 R37, R43, R2, 0x1, P0 ;  /* 0x000000022b257211 */ /* 0x000fc600000f0eff */
[C---:B------:R-:W-:Y:S01]  /*07d0*/  IMAD R43, R14.reuse, 0x4, R41 ;  /* 0x000000040e2b7824 */ /* 0x040fe200078e0229 */
[-C--:B------:R-:W-:Y:S01]  /*07e0*/  LEA.HI.X.SX32 R35, R29, R2.reuse, 0x1, P1 ;  /* 0x000000021d237211 */ /* 0x080fe200008f0eff */
[----:B------:R-:W5:Y:S01]  /*07f0*/  LDG.E.U16 R30, desc[UR10][R36.64] ;  /* 0x0000000a241e7981 */ /* 0x000f62000c1e1500 */
[CC--:B------:R-:W-:Y:S01]  /*0800*/  LEA R38, P0, R39.reuse, R3.reuse, 0x1 ;  /* 0x0000000327267211 */ /* 0x0c0fe200078008ff */
[C---:B------:R-:W-:Y:S02]  /*0810*/  IMAD R45, R14.reuse, 0x4, R43 ;  /* 0x000000040e2d7824 */ /* 0x040fe400078e022b */
[----:B------:R0:W5:Y:S01]  /*0820*/  LDG.E.U16 R29, desc[UR10][R34.64] ;  /* 0x0000000a221d7981 */ /* 0x000162000c1e1500 */
[-C--:B------:R-:W-:Y:S02]  /*0830*/  LEA.HI.X.SX32 R39, R39, R2.reuse, 0x1, P0 ;  /* 0x0000000227277211 */ /* 0x080fe400000f0eff */
[-C--:B------:R-:W-:Y:S02]  /*0840*/  LEA R40, P0, R41, R3.reuse, 0x1 ;  /* 0x0000000329287211 */ /* 0x080fe400078008ff */
[-C--:B------:R-:W-:Y:S01]  /*0850*/  LEA R42, P1, R43, R3.reuse, 0x1 ;  /* 0x000000032b2a7211 */ /* 0x080fe200078208ff */
[----:B------:R1:W5:Y:S01]  /*0860*/  LDG.E.U16 R31, desc[UR10][R38.64] ;  /* 0x0000000a261f7981 */ /* 0x000362000c1e1500 */
[----:B------:R-:W-:Y:S01]  /*0870*/  LEA.HI.X.SX32 R41, R41, R2, 0x1, P0 ;  /* 0x0000000229297211 */ /* 0x000fe200000f0eff */
[----:B0-----:R-:W-:Y:S01]  /*0880*/  IMAD R35, R14, 0x4, R45 ;  /* 0x000000040e237824 */ /* 0x001fe200078e022d */
[----:B------:R-:W-:-:S03]  /*0890*/  LEA R44, P0, R45, R3, 0x1 ;  /* 0x000000032d2c7211 */ /* 0x000fc600078008ff */
[----:B------:R0:W5:Y:S01]  /*08a0*/  LDG.E.U16 R32, desc[UR10][R40.64] ;  /* 0x0000000a28207981 */ /* 0x000162000c1e1500 */
[C---:B------:R-:W-:Y:S01]  /*08b0*/  IMAD R37, R14.reuse, 0x4, R35 ;  /* 0x000000040e257824 */ /* 0x040fe200078e0223 */
[-C--:B------:R-:W-:Y:S02]  /*08c0*/  LEA.HI.X.SX32 R45, R45, R2.reuse, 0x1, P0 ;  /* 0x000000022d2d7211 */ /* 0x080fe400000f0eff */
[C---:B------:R-:W-:Y:S02]  /*08d0*/  LEA R46, P0, R35.reuse, R3, 0x1 ;  /* 0x00000003232e7211 */ /* 0x040fe400078008ff */
[C---:B------:R-:W-:Y:S01]  /*08e0*/  LEA R51, R14.reuse, R37, 0x2 ;  /* 0x000000250e337211 */ /* 0x040fe200078e10ff */
[----:B------:R-:W5:Y:S01]  /*08f0*/  LDG.E.U16 R34, desc[UR10][R44.64] ;  /* 0x0000000a2c227981 */ /* 0x000f62000c1e1500 */
[-C--:B------:R-:W-:Y:S02]  /*0900*/  LEA.HI.X.SX32 R47, R35, R2.reuse, 0x1, P0 ;  /* 0x00000002232f7211 */ /* 0x080fe400000f0eff */
[-C--:B------:R-:W-:Y:S01]  /*0910*/  LEA R48, P0, R37, R3.reuse, 0x1 ;  /* 0x0000000325307211 */ /* 0x080fe200078008ff */
[C---:B-1----:R-:W-:Y:S01]  /*0920*/  IMAD R39, R14.reuse, 0x4, R51 ;  /* 0x000000040e277824 */ /* 0x042fe200078e0233 */
[-C--:B------:R-:W-:Y:S01]  /*0930*/  LEA.HI.X.SX32 R43, R43, R2.reuse, 0x1, P1 ;  /* 0x000000022b2b7211 */ /* 0x080fe200008f0eff */
[----:B------:R-:W5:Y:S01]  /*0940*/  LDG.E.U16 R35, desc[UR10][R46.64] ;  /* 0x0000000a2e237981 */ /* 0x000f62000c1e1500 */
[-C--:B------:R-:W-:Y:S01]  /*0950*/  LEA.HI.X.SX32 R49, R37, R2.reuse, 0x1, P0 ;  /* 0x0000000225317211 */ /* 0x080fe200000f0eff */
[C---:B0-----:R-:W-:Y:S01]  /*0960*/  IMAD R41, R14.reuse, 0x4, R39 ;  /* 0x000000040e297824 */ /* 0x041fe200078e0227 */
[CC--:B------:R-:W-:Y:S01]  /*0970*/  LEA R52, P0, R39.reuse, R3.reuse, 0x1 ;  /* 0x0000000327347211 */ /* 0x0c0fe200078008ff */
[----:B------:R0:W5:Y:S03]  /*0980*/  LDG.E.U16 R33, desc[UR10][R42.64] ;  /* 0x0000000a2a217981 */ /* 0x000166000c1e1500 */
[----:B------:R-:W-:Y:S01]  /*0990*/  LEA.HI.X.SX32 R53, R39, R2, 0x1, P0 ;  /* 0x0000000227357211 */ /* 0x000fe200000f0eff */
[----:B------:R-:W-:Y:S01]  /*09a0*/  IMAD R39, R14, 0x4, R41 ;  /* 0x000000040e277824 */ /* 0x000fe200078e0229 */
[-C--:B------:R-:W-:Y:S01]  /*09b0*/  LEA R50, P1, R51, R3.reuse, 0x1 ;  /* 0x0000000333327211 */ /* 0x080fe200078208ff */
[----:B------:R1:W5:Y:S01]  /*09c0*/  LDG.E.U16 R36, desc[UR10][R48.64] ;  /* 0x0000000a30247981 */ /* 0x000362000c1e1500 */
[----:B0-----:R-:W-:-:S03]  /*09d0*/  LEA R42, P0, R41, R3, 0x1 ;  /* 0x00000003292a7211 */ /* 0x001fc600078008ff */
[----:B------:R-:W5:Y:S01]  /*09e0*/  LDG.E.U16 R38, desc[UR10][R52.64] ;  /* 0x0000000a34267981 */ /* 0x000f62000c1e1500 */
[-C--:B------:R-:W-:Y:S01]  /*09f0*/  LEA.HI.X.SX32 R43, R41, R2.reuse, 0x1, P0 ;  /* 0x00000002292b7211 */ /* 0x080fe200000f0eff */
[----:B------:R-:W-:Y:S01]  /*0a00*/  IMAD R41, R14, 0x4, R39 ;  /* 0x000000040e297824 */ /* 0x000fe200078e0227 */
[----:B------:R-:W-:-:S04]  /*0a10*/  LEA.HI.X.SX32 R51, R51, R2, 0x1, P1 ;  /* 0x0000000233337211 */ /* 0x000fc800008f0eff */
[----:B------:R-:W-:Y:S01]  /*0a20*/  LEA R55, R14, R41, 0x2 ;  /* 0x000000290e377211 */ /* 0x000fe200078e10ff */
[----:B------:R0:W5:Y:S01]  /*0a30*/  LDG.E.U16 R37, desc[UR10][R50.64] ;  /* 0x0000000a32257981 */ /* 0x000162000c1e1500 */
[----:B------:R-:W-:-:S04]  /*0a40*/  LEA R44, P0, R39, R3, 0x1 ;  /* 0x00000003272c7211 */ /* 0x000fc800078008ff */
[-C--:B------:R-:W-:Y:S02]  /*0a50*/  LEA.HI.X.SX32 R45, R39, R2.reuse, 0x1, P0 ;  /* 0x00000002272d7211 */ /* 0x080fe400000f0eff */
[-C--:B-1----:R-:W-:Y:S01]  /*0a60*/  LEA R48, P0, R55, R3.reuse, 0x1 ;  /* 0x0000000337307211 */ /* 0x082fe200078008ff */
[----:B------:R-:W5:Y:S01]  /*0a70*/  LDG.E.U16 R39, desc[UR10][R42.64] ;  /* 0x0000000a2a277981 */ /* 0x000f62000c1e1500 */
[C---:B0-----:R-:W-:Y:S01]  /*0a80*/  IMAD R51, R14.reuse, 0x4, R55 ;  /* 0x000000040e337824 */ /* 0x041fe200078e0237 */
[----:B------:R-:W-:Y:S02]  /*0a90*/  LEA R46, P1, R41, R3, 0x1 ;  /* 0x00000003292e7211 */ /* 0x000fe400078208ff */
[----:B------:R-:W5:Y:S01]  /*0aa0*/  LDG.E.U16 R40, desc[UR10][R44.64] ;  /* 0x0000000a2c287981 */ /* 0x000f62000c1e1500 */
[----:B------:R-:W-:Y:S01]  /*0ab0*/  IMAD R53, R14, 0x4, R51 ;  /* 0x000000040e357824 */ /* 0x000fe200078e0233 */
[----:B------:R-:W-:-:S03]  /*0ac0*/  LEA.HI.X.SX32 R49, R55, R2, 0x1, P0 ;  /* 0x0000000237317211 */ /* 0x000fc600000f0eff */
[C---:B------:R-:W-:Y:S01]  /*0ad0*/  IMAD R55, R14.reuse, 0x4, R53 ;  /* 0x000000040e377824 */ /* 0x040fe200078e0235 */
[-C--:B------:R-:W-:Y:S01]  /*0ae0*/  LEA R50, P0, R51, R3.reuse, 0x1 ;  /* 0x0000000333327211 */ /* 0x080fe200078008ff */
[----:B------:R-:W5:Y:S01]  /*0af0*/  LDG.E.U16 R42, desc[UR10][R48.64] ;  /* 0x0000000a302a7981 */ /* 0x000f62000c1e1500 */
[-C--:B------:R-:W-:Y:S01]  /*0b00*/  LEA.HI.X.SX32 R47, R41, R2.reuse, 0x1, P1 ;  /* 0x00000002292f7211 */ /* 0x080fe200008f0eff */
[----:B------:R-:W-:Y:S01]  /*0b10*/  IMAD R57, R14, 0x4, R55 ;  /* 0x000000040e397824 */ /* 0x000fe200078e0237 */
[-C--:B------:R-:W-:Y:S02]  /*0b20*/  LEA.HI.X.SX32 R51, R51, R2.reuse, 0x1, P0 ;  /* 0x0000000233337211 */ /* 0x080fe400000f0eff */
[CC--:B------:R-:W-:Y:S01]  /*0b30*/  LEA R52, P0, R53.reuse, R3.reuse, 0x1 ;  /* 0x0000000335347211 */ /* 0x0c0fe200078008ff */
[----:B------:R0:W5:Y:S03]  /*0b40*/  LDG.E.U16 R41, desc[UR10][R46.64] ;  /* 0x0000000a2e297981 */ /* 0x000166000c1e1500 */
[----:B------:R-:W-:Y:S01]  /*0b50*/  LEA.HI.X.SX32 R53, R53, R2, 0x1, P0 ;  /* 0x0000000235357211 */ /* 0x000fe200000f0eff */
[----:B------:R1:W5:Y:S01]  /*0b60*/  LDG.E.U16 R43, desc[UR10][R50.64] ;  /* 0x0000000a322b7981 */ /* 0x000362000c1e1500 */
[----:B------:R-:W-:-:S02]  /*0b70*/  LEA R56, P0, R57, R3, 0x1 ;  /* 0x0000000339387211 */ /* 0x000fc400078008ff */
[----:B------:R-:W-:Y:S01]  /*0b80*/  LEA R54, P1, R55, R3, 0x1 ;  /* 0x0000000337367211 */ /* 0x000fe200078208ff */
[----:B------:R1:W5:Y:S01]  /*0b90*/  LDG.E.U16 R44, desc[UR10][R52.64] ;  /* 0x0000000a342c7981 */ /* 0x000362000c1e1500 */
[----:B0-----:R-:W-:Y:S02]  /*0ba0*/  LEA R47, R14, R57, 0x2 ;  /* 0x000000390e2f7211 */ /* 0x001fe400078e10ff */
[----:B------:R-:W-:-:S03]  /*0bb0*/  LEA.HI.X.SX32 R57, R57, R2, 0x1, P0 ;  /* 0x0000000239397211 */ /* 0x000fc600000f0eff */
[C---:B------:R-:W-:Y:S01]  /*0bc0*/  IMAD R49, R14.reuse, 0x4, R47 ;  /* 0x000000040e317824 */ /* 0x040fe200078e022f */
[CC--:B------:R-:W-:Y:S01]  /*0bd0*/  LEA R58, P0, R47.reuse, R3.reuse, 0x1 ;  /* 0x000000032f3a7211 */ /* 0x0c0fe200078008ff */
[----:B------:R-:W5:Y:S02]  /*0be0*/  LDG.E.U16 R46, desc[UR10][R56.64] ;  /* 0x0000000a382e7981 */ /* 0x000f64000c1e1500 */
[C---:B------:R-:W-:Y:S01]  /*0bf0*/  IMAD R63, R14.reuse, 0x4, R49 ;  /* 0x000000040e3f7824 */ /* 0x040fe200078e0231 */
[-C--:B------:R-:W-:Y:S02]  /*0c00*/  LEA.HI.X.SX32 R59, R47, R2.reuse, 0x1, P0 ;  /* 0x000000022f3b7211 */ /* 0x080fe400000f0eff */
[-C--:B------:R-:W-:Y:S01]  /*0c10*/  LEA R60, P0, R49, R3.reuse, 0x1 ;  /* 0x00000003313c7211 */ /* 0x080fe200078008ff */
[C---:B-1----:R-:W-:Y:S01]  /*0c20*/  IMAD R51, R14.reuse, 0x4, R63 ;  /* 0x000000040e337824 */ /* 0x042fe200078e023f */
[-C--:B------:R-:W-:Y:S01]  /*0c30*/  LEA.HI.X.SX32 R55, R55, R2.reuse, 0x1, P1 ;  /* 0x0000000237377211 */ /* 0x080fe200008f0eff */
[----:B------:R-:W5:Y:S01]  /*0c40*/  LDG.E.U16 R47, desc[UR10][R58.64] ;  /* 0x0000000a3a2f7981 */ /* 0x000f62000c1e1500 */
[-C--:B------:R-:W-:Y:S01]  /*0c50*/  LEA.HI.X.SX32 R61, R49, R2.reuse, 0x1, P0 ;  /* 0x00000002313d7211 */ /* 0x080fe200000f0eff */
[C---:B------:R-:W-:Y:S01]  /*0c60*/  IMAD R53, R14.reuse, 0x4, R51 ;  /* 0x000000040e357824 */ /* 0x040fe200078e0233 */
[C---:B------:R-:W-:Y:S01]  /*0c70*/  LEA R64, P0, R51.reuse, R3, 0x1 ;  /* 0x0000000333407211 */ /* 0x040fe200078008ff */
[----:B------:R0:W5:Y:S03]  /*0c80*/  LDG.E.U16 R45, desc[UR10][R54.64] ;  /* 0x0000000a362d7981 */ /* 0x000166000c1e1500 */
[----:B------:R-:W-:Y:S01]  /*0c90*/  LEA.HI.X.SX32 R65, R51, R2, 0x1, P0 ;  /* 0x0000000233417211 */ /* 0x000fe200000f0eff */
[----:B------:R1:W5:Y:S01]  /*0ca0*/  LDG.E.U16 R48, desc[UR10][R60.64] ;  /* 0x0000000a3c307981 */ /* 0x000362000c1e1500 */
[----:B------:R-:W-:-:S02]  /*0cb0*/  LEA R51, R14, R53, 0x2 ;  /* 0x000000350e337211 */ /* 0x000fc400078e10ff */
[-C--:B------:R-:W-:Y:S01]  /*0cc0*/  LEA R62, P1, R63, R3.reuse, 0x1 ;  /* 0x000000033f3e7211 */ /* 0x080fe200078208ff */
[----:B------:R-:W5:Y:S01]  /*0cd0*/  LDG.E.U16 R50, desc[UR10][R64.64] ;  /* 0x0000000a40327981 */ /* 0x000f62000c1e1500 */
[----:B0-----:R-:W-:-:S04]  /*0ce0*/  LEA R54, P0, R53, R3, 0x1 ;  /* 0x0000000335367211 */ /* 0x001fc800078008ff */
[-C--:B------:R-:W-:Y:S01]  /*0cf0*/  LEA.HI.X.SX32 R55, R53, R2.reuse, 0x1, P0 ;  /* 0x0000000235377211 */ /* 0x080fe200000f0eff */
[----:B------:R-:W-:Y:S01]  /*0d00*/  IMAD R53, R14, 0x4, R51 ;  /* 0x000000040e357824 */ /* 0x000fe200078e0233 */
[----:B------:R-:W-:-:S03]  /*0d10*/  LEA.HI.X.SX32 R63, R63, R2, 0x1, P1 ;  /* 0x000000023f3f7211 */ /* 0x000fc600008f0eff */
[C---:B------:R-:W-:Y:S01]  /*0d20*/  IMAD R67, R14.reuse, 0x4, R53 ;  /* 0x000000040e437824 */ /* 0x040fe200078e0235 */
[CC--:B------:R-:W-:Y:S01]  /*0d30*/  LEA R56, P0, R51.reuse, R3.reuse, 0x1 ;  /* 0x0000000333387211 */ /* 0x0c0fe200078008ff */
[----:B------:R0:W5:Y:S03]  /*0d40*/  LDG.E.U16 R49, desc[UR10][R62.64] ;  /* 0x0000000a3e317981 */ /* 0x000166000c1e1500 */
[----:B------:R-:W-:Y:S02]  /*0d50*/  LEA.HI.X.SX32 R57, R51, R2, 0x1, P0 ;  /* 0x0000000233397211 */ /* 0x000fe400000f0eff */
[-C--:B-1----:R-:W-:Y:S01]  /*0d60*/  LEA R60, P0, R67, R3.reuse, 0x1 ;  /* 0x00000003433c7211 */ /* 0x082fe200078008ff */
[----:B------:R-:W5:Y:S01]  /*0d70*/  LDG.E.U16 R51, desc[UR10][R54.64] ;  /* 0x0000000a36337981 */ /* 0x000f62000c1e1500 */
[----:B0-----:R-:W-:Y:S01]  /*0d80*/  IMAD R63, R14, 0x4, R67 ;  /* 0x000000040e3f7824 */ /* 0x001fe200078e0243 */
[----:B------:R-:W-:-:S02]  /*0d90*/  LEA R58, P1, R53, R3, 0x1 ;  /* 0x00000003353a7211 */ /* 0x000fc400078208ff */
[----:B------:R-:W5:Y:S01]  /*0da0*/  LDG.E.U16 R52, desc[UR10][R56.64] ;  /* 0x0000000a38347981 */ /* 0x000f62000c1e1500 */
[C---:B------:R-:W-:Y:S01]  /*0db0*/  IMAD R65, R14.reuse, 0x4, R63 ;  /* 0x000000040e417824 */ /* 0x040fe200078e023f */
[-C--:B------:R-:W-:Y:S02]  /*0dc0*/  LEA.HI.X.SX32 R61, R67, R2.reuse, 0x1, P0 ;  /* 0x00000002433d7211 */ /* 0x080fe400000f0eff */
[----:B------:R-:W-:Y:S02]  /*0dd0*/  LEA R62, P0, R63, R3, 0x1 ;  /* 0x000000033f3e7211 */ /* 0x000fe400078008ff */
[C---:B------:R-:W-:Y:S01]  /*0de0*/  LEA R67, R14.reuse, R65, 0x2 ;  /* 0x000000410e437211 */ /* 0x040fe200078e10ff */
[----:B------:R-:W5:Y:S01]  /*0df0*/  LDG.E.U16 R54, desc[UR10][R60.64] ;  /* 0x0000000a3c367981 */ /* 0x000f62000c1e1500 */
[-C--:B------:R-:W-:Y:S02]  /*0e00*/  LEA.HI.X.SX32 R59, R53, R2.reuse, 0x1, P1 ;  /* 0x00000002353b7211 */ /* 0x080fe400008f0eff */
[-C--:B------:R-:W-:Y:S01]  /*0e10*/  LEA.HI.X.SX32 R63, R63, R2.reuse, 0x1, P0 ;  /* 0x000000023f3f7211 */ /* 0x080fe200000f0eff */
[----:B------:R-:W-:Y:S01]  /*0e20*/  IMAD R69, R14, 0x4, R67 ;  /* 0x000000040e457824 */ /* 0x000fe200078e0243 */
[CC--:B------:R-:W-:Y:S01]  /*0e30*/  LEA R64, P0, R65.reuse, R3.reuse, 0x1 ;  /* 0x0000000341407211 */ /* 0x0c0fe200078008ff */
[----:B------:R0:W5:Y:S03]  /*0e40*/  LDG.E.U16 R53, desc[UR10][R58.64] ;  /* 0x0000000a3a357981 */ /* 0x000166000c1e1500 */
[----:B------:R-:W-:Y:S01]  /*0e50*/  LEA.HI.X.SX32 R65, R65, R2, 0x1, P0 ;  /* 0x0000000241417211 */ /* 0x000fe200000f0eff */
[----:B------:R1:W5:Y:S01]  /*0e60*/  LDG.E.U16 R55, desc[UR10][R62.64] ;  /* 0x0000000a3e377981 */ /* 0x000362000c1e1500 */
[----:B------:R-:W-:-:S02]  /*0e70*/  LEA R68, P0, R69, R3, 0x1 ;  /* 0x0000000345447211 */ /* 0x000fc400078008ff */
[----:B------:R-:W-:Y:S01]  /*0e80*/  LEA R66, P1, R67, R3, 0x1 ;  /* 0x0000000343427211 */ /* 0x000fe200078208ff */
[----:B------:R2:W5:Y:S01]  /*0e90*/  LDG.E.U16 R56, desc[UR10][R64.64] ;  /* 0x0000000a40387981 */ /* 0x000562000c1e1500 */
[----:B0-----:R-:W-:Y:S01]  /*0ea0*/  IMAD R59, R14, 0x4, R69 ;  /* 0x000000040e3b7824 */ /* 0x001fe200078e0245 */
[----:B------:R-:W-:-:S03]  /*0eb0*/  LEA.HI.X.SX32 R69, R69, R2, 0x1, P0 ;  /* 0x0000000245457211 */ /* 0x000fc600000f0eff */
[C---:B------:R-:W-:Y:S01]  /*0ec0*/  IMAD R61, R14.reuse, 0x4, R59 ;  /* 0x000000040e3d7824 */ /* 0x040fe200078e023b */
[CC--:B------:R-:W-:Y:S01]  /*0ed0*/  LEA R70, P0, R59.reuse, R3.reuse, 0x1 ;  /* 0x000000033b467211 */ /* 0x0c0fe200078008ff */
[----:B------:R-:W5:Y:S02]  /*0ee0*/  LDG.E.U16 R58, desc[UR10][R68.64] ;  /* 0x0000000a443a7981 */ /* 0x000f64000c1e1500 */
[C---:B------:R-:W-:Y:S01]  /*0ef0*/  IMAD R75, R14.reuse, 0x4, R61 ;  /* 0x000000040e4b7824 */ /* 0x040fe200078e023d */
[-C--:B------:R-:W-:Y:S02]  /*0f00*/  LEA.HI.X.SX32 R71, R59, R2.reuse, 0x1, P0 ;  /* 0x000000023b477211 */ /* 0x080fe400000f0eff */
[----:B------:R-:W-:Y:S02]  /*0f10*/  LEA R72, P0, R61, R3, 0x1 ;  /* 0x000000033d487211 */ /* 0x000fe400078008ff */
[----:B-1----:R-:W-:Y:S01]  /*0f20*/  LEA R63, R14, R75, 0x2 ;  /* 0x0000004b0e3f7211 */ /* 0x002fe200078e10ff */
[----:B------:R-:W5:Y:S01]  /*0f30*/  LDG.E.U16 R59, desc[UR10][R70.64] ;  /* 0x0000000a463b7981 */ /* 0x000f62000c1e1500 */
[----:B------:R-:W-:-:S02]  /*0f40*/  LEA.HI.X.SX32 R67, R67, R2, 0x1, P1 ;  /* 0x0000000243437211 */ /* 0x000fc400008f0eff */
[-C--:B------:R-:W-:Y:S01]  /*0f50*/  LEA.HI.X.SX32 R73, R61, R2.reuse, 0x1, P0 ;  /* 0x000000023d497211 */ /* 0x080fe200000f0eff */
[C---:B--2---:R-:W-:Y:S01]  /*0f60*/  IMAD R65, R14.reuse, 0x4, R63 ;  /* 0x000000040e417824 */ /* 0x044fe200078e023f */
[CC--:B------:R-:W-:Y:S01]  /*0f70*/  LEA R76, P0, R63.reuse, R3.reuse, 0x1 ;  /* 0x000000033f4c7211 */ /* 0x0c0fe200078008ff */
[----:B------:R0:W2:Y:S03]  /*0f80*/  LDG.E.U16 R57, desc[UR10][R66.64] ;  /* 0x0000000a42397981 */ /* 0x0000a6000c1e1500 */
[----:B------:R-:W-:Y:S01]  /*0f90*/  LEA.HI.X.SX32 R77, R63, R2, 0x1, P0 ;  /* 0x000000023f4d7211 */ /* 0x000fe200000f0eff */
[----:B------:R-:W-:Y:S01]  /*0fa0*/  IMAD R63, R14, 0x4, R65 ;  /* 0x000000040e3f7824 */ /* 0x000fe200078e0241 */
[-C--:B------:R-:W-:Y:S01]  /*0fb0*/  LEA R74, P1, R75, R3.reuse, 0x1 ;  /* 0x000000034b4a7211 */ /* 0x080fe200078208ff */
[----:B------:R1:W2:Y:S01]  /*0fc0*/  LDG.E.U16 R60, desc[UR10][R72.64] ;  /* 0x0000000a483c7981 */ /* 0x0002a2000c1e1500 */
[----:B0-----:R-:W-:-:S03]  /*0fd0*/  LEA R66, P0, R65, R3, 0x1 ;  /* 0x0000000341427211 */ /* 0x001fc600078008ff */
[----:B------:R-:W2:Y:S01]  /*0fe0*/  LDG.E.U16 R62, desc[UR10][R76.64] ;  /* 0x0000000a4c3e7981 */ /* 0x000ea2000c1e1500 */
[-C--:B------:R-:W-:Y:S01]  /*0ff0*/  LEA.HI.X.SX32 R67, R65, R2.reuse, 0x1, P0 ;  /* 0x0000000241437211 */ /* 0x080fe200000f0eff */
[----:B------:R-:W-:Y:S01]  /*1000*/  IMAD R65, R14, 0x4, R63 ;  /* 0x000000040e417824 */ /* 0x000fe200078e023f */
[----:B------:R-:W-:-:S03]  /*1010*/  LEA.HI.X.SX32 R75, R75, R2, 0x1, P1 ;  /* 0x000000024b4b7211 */ /* 0x000fc600008f0eff */
[C---:B------:R-:W-:Y:S01]  /*1020*/  IMAD R79, R14.reuse, 0x4, R65 ;  /* 0x000000040e4f7824 */ /* 0x040fe200078e0241 */
[CC--:B------:R-:W-:Y:S01]  /*1030*/  LEA R68, P0, R63.reuse, R3.reuse, 0x1 ;  /* 0x000000033f447211 */ /* 0x0c0fe200078008ff */
[----:B------:R0:W2:Y:S03]  /*1040*/  LDG.E.U16 R61, desc[UR10][R74.64] ;  /* 0x0000000a4a3d7981 */ /* 0x0000a6000c1e1500 */
[----:B------:R-:W-:Y:S02]  /*1050*/  LEA.HI.X.SX32 R69, R63, R2, 0x1, P0 ;  /* 0x000000023f457211 */ /* 0x000fe400000f0eff */
[----:B-1----:R-:W-:Y:S01]  /*1060*/  LEA R72, P0, R79, R3, 0x1 ;  /* 0x000000034f487211 */ /* 0x002fe200078008ff */
[----:B------:R-:W2:Y:S01]  /*1070*/  LDG.E.U16 R63, desc[UR10][R66.64] ;  /* 0x0000000a423f7981 */ /* 0x000ea2000c1e1500 */
[----:B0-----:R-:W-:-:S03]  /*1080*/  LEA R75, R14, R79, 0x2 ;  /* 0x0000004f0e4b7211 */ /* 0x001fc600078e10ff */
[----:B------:R-:W2:Y:S01]  /*1090*/  LDG.E.U16 R64, desc[UR10][R68.64] ;  /* 0x0000000a44407981 */ /* 0x000ea2000c1e1500 */
[----:B------:R-:W-:Y:S01]  /*10a0*/  LEA.HI.X.SX32 R73, R79, R2, 0x1, P0 ;  /* 0x000000024f497211 */ /* 0x000fe200000f0eff */
[----:B------:R-:W-:Y:S01]  /*10b0*/  IMAD R77, R14, 0x4, R75 ;  /* 0x000000040e4d7824 */ /* 0x000fe200078e024b */
[----:B------:R-:W-:-:S03]  /*10c0*/  LEA R70, P1, R65, R3, 0x1 ;  /* 0x0000000341467211 */ /* 0x000fc600078208ff */
[----:B------:R-:W2:Y:S01]  /*10d0*/  LDG.E.U16 R66, desc[UR10][R72.64] ;  /* 0x0000000a48427981 */ /* 0x000ea2000c1e1500 */
[----:B------:R-:W-:Y:S01]  /*10e0*/  IMAD R79, R14, 0x4, R77 ;  /* 0x000000040e4f7824 */ /* 0x000fe200078e024d */
[----:B------:R-:W-:-:S03]  /*10f0*/  LEA.HI.X.SX32 R71, R65, R2, 0x1, P1 ;  /* 0x0000000241477211 */ /* 0x000fc600008f0eff */
[C---:B------:R-:W-:Y:S02]  /*1100*/  IMAD R81, R14.reuse, 0x4, R79 ;  /* 0x000000040e517824 */ /* 0x040fe400078e024f */
[----:B------:R0:W2:Y:S02]  /*1110*/  LDG.E.U16 R65, desc[UR10][R70.64] ;  /* 0x0000000a46417981 */ /* 0x0000a4000c1e1500 */
[----:B------:R-:W-:Y:S01]  /*1120*/  IMAD R83, R14, 0x4, R81 ;  /* 0x000000040e537824 */ /* 0x000fe200078e0251 */
[----:B------:R-:W-:-:S04]  /*1130*/  LEA R74, P0, R75, R3, 0x1 ;  /* 0x000000034b4a7211 */ /* 0x000fc800078008ff */
[----:B0-----:R-:W-:Y:S02]  /*1140*/  LEA R71, R14, R83, 0x2 ;  /* 0x000000530e477211 */ /* 0x001fe400078e10ff */
[----:B------:R-:W-:-:S03]  /*1150*/  LEA.HI.X.SX32 R75, R75, R2, 0x1, P0 ;  /* 0x000000024b4b7211 */ /* 0x000fc600000f0eff */
[C---:B------:R-:W-:Y:S01]  /*1160*/  IMAD R73, R14.reuse, 0x4, R71 ;  /* 0x000000040e497824 */ /* 0x040fe200078e0247 */
[CC--:B------:R-:W-:Y:S01]  /*1170*/  LEA R76, P0, R77.reuse, R3.reuse, 0x1 ;  /* 0x000000034d4c7211 */ /* 0x0c0fe200078008ff */
[----:B------:R0:W2:Y:S02]  /*1180*/  LDG.E.U16 R67, desc[UR10][R74.64] ;  /* 0x0000000a4a437981 */ /* 0x0000a4000c1e1500 */
[C---:B------:R-:W-:Y:S01]  /*1190*/  IMAD R87, R14.reuse, 0x4, R73 ;  /* 0x000000040e577824 */ /* 0x040fe200078e0249 */
[----:B------:R-:W-:Y:S02]  /*11a0*/  LEA.HI.X.SX32 R77, R77, R2, 0x1, P0 ;  /* 0x000000024d4d7211 */ /* 0x000fe400000f0eff */
[-C--:B------:R-:W-:Y:S02]  /*11b0*/  LEA R80, P0, R81, R3.reuse, 0x1 ;  /* 0x0000000351507211 */ /* 0x080fe400078008ff */
[----:B------:R-:W-:Y:S01]  /*11c0*/  LEA R78, P1, R79, R3, 0x1 ;  /* 0x000000034f4e7211 */ /* 0x000fe200078208ff */
[----:B------:R-:W2:Y:S01]  /*11d0*/  LDG.E.U16 R68, desc[UR10][R76.64] ;  /* 0x0000000a4c447981 */ /* 0x000ea2000c1e1500 */
[----:B0-----:R-:W-:-:S04]  /*11e0*/  IMAD R75, R14, 0x4, R87 ;  /* 0x000000040e4b7824 */ /* 0x001fc800078e0257 */
[C---:B------:R-:W-:Y:S01]  /*11f0*/  IMAD R89, R14.reuse, 0x4, R75 ;  /* 0x000000040e597824 */ /* 0x040fe200078e024b */
[-C--:B------:R-:W-:Y:S02]  /*1200*/  LEA.HI.X.SX32 R81, R81, R2.reuse, 0x1, P0 ;  /* 0x0000000251517211 */ /* 0x080fe400000f0eff */
[----:B------:R-:W-:Y:S02]  /*1210*/  LEA R82, P0, R83, R3, 0x1 ;  /* 0x0000000353527211 */ /* 0x000fe400078008ff */
[C---:B------:R-:W-:Y:S01]  /*1220*/  LEA R91, R14.reuse, R89, 0x2 ;  /* 0x000000590e5b7211 */ /* 0x040fe200078e10ff */
[----:B------:R-:W2:Y:S01]  /*1230*/  LDG.E.U16 R70, desc[UR10][R80.64] ;  /* 0x0000000a50467981 */ /* 0x000ea2000c1e1500 */
[-C--:B------:R-:W-:Y:S02]  /*1240*/  LEA.HI.X.SX32 R79, R79, R2.reuse, 0x1, P1 ;  /* 0x000000024f4f7211 */ /* 0x080fe400008f0eff */
[-C--:B------:R-:W-:Y:S01]  /*1250*/  LEA.HI.X.SX32 R83, R83, R2.reuse, 0x1, P0 ;  /* 0x0000000253537211 */ /* 0x080fe200000f0eff */
[C---:B------:R-:W-:Y:S01]  /*1260*/  IMAD R93, R14.reuse, 0x4, R91 ;  /* 0x000000040e5d7824 */ /* 0x040fe200078e025b */
[C---:B------:R-:W-:Y:S01]  /*1270*/  LEA R84, P0, R71.reuse, R3, 0x1 ;  /* 0x0000000347547211 */ /* 0x040fe200078008ff */
[----:B------:R0:W2:Y:S02]  /*1280*/  LDG.E.U16 R69, desc[UR10][R78.64] ;  /* 0x0000000a4e457981 */ /* 0x0000a4000c1e1500 */
[----:B------:R-:W-:Y:S01]  /*1290*/  IMAD R95, R14, 0x4, R93 ;  /* 0x000000040e5f7824 */ /* 0x000fe200078e025d */
[----:B------:R-:W-:-:S02]  /*12a0*/  LEA.HI.X.SX32 R85, R71, R2, 0x1, P0 ;  /* 0x0000000247557211 */ /* 0x000fc400000f0eff */
[----:B------:R1:W2:Y:S01]  /*12b0*/  LDG.E.U16 R71, desc[UR10][R82.64] ;  /* 0x0000000a52477981 */ /* 0x0002a2000c1e1500 */
[----:B------:R-:W-:-:S03]  /*12c0*/  IMAD R97, R14, 0x4, R95 ;  /* 0x000000040e617824 */ /* 0x000fc600078e025f */
[----:B------:R3:W2:Y:S01]  /*12d0*/  LDG.E.U16 R72, desc[UR10][R84.64] ;  /* 0x0000000a54487981 */ /* 0x0006a2000c1e1500 */
[----:B0-----:R-:W-:Y:S01]  /*12e0*/  LEA R78, P0, R87, R3, 0x1 ;  /* 0x00000003574e7211 */ /* 0x001fe200078008ff */
[----:B------:R-:W-:-:S03]  /*12f0*/  IMAD R99, R14, 0x4, R97 ;  /* 0x000000040e637824 */ /* 0x000fc600078e0261 */
[-C--:B------:R-:W-:Y:S02]  /*1300*/  LEA.HI.X.SX32 R79, R87, R2.reuse, 0x1, P0 ;  /* 0x00000002574f7211 */ /* 0x080fe400000f0eff */
[C---:B------:R-:W-:Y:S02]  /*1310*/  LEA R80, P0, R75.reuse, R3, 0x1 ;  /* 0x000000034b507211 */ /* 0x040fe400078008ff */
[C---:B------:R-:W-:Y:S01]  /*1320*/  LEA R101, R14.reuse, R99, 0x2 ;  /* 0x000000630e657211 */ /* 0x040fe200078e10ff */
[----:B------:R-:W2:Y:S01]  /*1330*/  LDG.E.U16 R74, desc[UR10][R78.64] ;  /* 0x0000000a4e4a7981 */ /* 0x000ea2000c1e1500 */
[-C--:B------:R-:W-:Y:S02]  /*1340*/  LEA.HI.X.SX32 R81, R75, R2.reuse, 0x1, P0 ;  /* 0x000000024b517211 */ /* 0x080fe400000f0eff */
[-C--:B-1----:R-:W-:Y:S01]  /*1350*/  LEA R82, P0, R89, R3.reuse, 0x1 ;  /* 0x0000000359527211 */ /* 0x082fe200078008ff */
[----:B------:R-:W-:Y:S01]  /*1360*/  IMAD R103, R14, 0x4, R101 ;  /* 0x000000040e677824 */ /* 0x000fe200078e0265 */
[----:B------:R-:W-:Y:S01]  /*1370*/  LEA R76, P1, R73, R3, 0x1 ;  /* 0x00000003494c7211 */ /* 0x000fe200078208ff */
[----:B------:R-:W2:Y:S01]  /*1380*/  LDG.E.U16 R75, desc[UR10][R80.64] ;  /* 0x0000000a504b7981 */ /* 0x000ea2000c1e1500 */
[----:B------:R-:W-:-:S02]  /*1390*/  LEA.HI.X.SX32 R83, R89, R2, 0x1, P0 ;  /* 0x0000000259537211 */ /* 0x000fc400000f0eff */
[----:B---3--:R-:W-:-:S04]  /*13a0*/  LEA R84, P0, R93, R3, 0x1 ;  /* 0x000000035d547211 */ /* 0x008fc800078008ff */
[----:B------:R-:W-:Y:S01]  /*13b0*/  LEA.HI.X.SX32 R85, R93, R2, 0x1, P0 ;  /* 0x000000025d557211 */ /* 0x000fe200000f0eff */
[----:B------:R-:W-:-:S04]  /*13c0*/  IMAD R93, R14, 0x4, R103 ;  /* 0x000000040e5d7824 */ /* 0x000fc800078e0267 */
[C---:B------:R-:W-:Y:S01]  /*13d0*/  IMAD R105, R14.reuse, 0x4, R93 ;  /* 0x000000040e697824 */ /* 0x040fe200078e025d */
[-C--:B------:R-:W-:Y:S01]  /*13e0*/  LEA R88, P0, R95, R3.reuse, 0x1 ;  /* 0x000000035f587211 */ /* 0x080fe200078008ff */
[----:B------:R-:W3:Y:S02]  /*13f0*/  LDG.E.U16 R78, desc[UR10][R84.64] ;  /* 0x0000000a544e7981 */ /* 0x000ee4000c1e1500 */
[----:B------:R-:W-:Y:S01]  /*1400*/  IMAD R107, R14, 0x4, R105 ;  /* 0x000000040e6b7824 */ /* 0x000fe200078e0269 */
[-C--:B------:R-:W-:Y:S02]  /*1410*/  LEA.HI.X.SX32 R77, R73, R2.reuse, 0x1, P1 ;  /* 0x00000002494d7211 */ /* 0x080fe400008f0eff */
[-C--:B------:R-:W-:Y:S02]  /*1420*/  LEA R86, P1, R91, R3.reuse, 0x1 ;  /* 0x000000035b567211 */ /* 0x080fe400078208ff */
[----:B------:R-:W-:Y:S01]  /*1430*/  LEA.HI.X.SX32 R89, R95, R2, 0x1, P0 ;  /* 0x000000025f597211 */ /* 0x000fe200000f0eff */
[----:B------:R-:W3:Y:S01]  /*1440*/  LDG.E.U16 R73, desc[UR10][R76.64] ;  /* 0x0000000a4c497981 */ /* 0x000ee2000c1e1500 */
[----:B------:R-:W-:-:S02]  /*1450*/  LEA R90, P0, R97, R3, 0x1 ;  /* 0x00000003615a7211 */ /* 0x000fc400078008ff */
[C---:B------:R-:W-:Y:S01]  /*1460*/  LEA R109, R14.reuse, R107, 0x2 ;  /* 0x0000006b0e6d7211 */ /* 0x040fe200078e10ff */
[----:B------:R-:W3:Y:S01]  /*1470*/  LDG.E.U16 R79, desc[UR10][R88.64] ;  /* 0x0000000a584f7981 */ /* 0x000ee2000c1e1500 */
[-C--:B------:R-:W-:Y:S02]  /*1480*/  LEA.HI.X.SX32 R87, R91, R2.reuse, 0x1, P1 ;  /* 0x000000025b577211 */ /* 0x080fe400008f0eff */
[----:B------:R-:W-:Y:S01]  /*1490*/  LEA.HI.X.SX32 R91, R97, R2, 0x1, P0 ;  /* 0x00000002615b7211 */ /* 0x000fe200000f0eff */
[C---:B------:R-:W-:Y:S01]  /*14a0*/  IMAD R97, R14.reuse, 0x4, R109 ;  /* 0x000000040e617824 */ /* 0x040fe200078e026d */
[----:B------:R0:W3:Y:S03]  /*14b0*/  LDG.E.U16 R76, desc[UR10][R82.64] ;  /* 0x0000000a524c7981 */ /* 0x0000e6000c1e1500 */
[C---:B------:R-:W-:Y:S01]  /*14c0*/  IMAD R111, R14.reuse, 0x4, R97 ;  /* 0x000000040e6f7824 */ /* 0x040fe200078e0261 */
[----:B------:R-:W-:Y:S01]  /*14d0*/  LEA R94, P1, R99, R3, 0x1 ;  /* 0x00000003635e7211 */ /* 0x000fe200078208ff */
[----:B------:R1:W3:Y:S02]  /*14e0*/  LDG.E.U16 R77, desc[UR10][R86.64] ;  /* 0x0000000a564d7981 */ /* 0x0002e4000c1e1500 */
[----:B------:R-:W-:-:S02]  /*14f0*/  IMAD R113, R14, 0x4, R111 ;  /* 0x000000040e717824 */ /* 0x000fc400078e026f */
[----:B------:R4:W3:Y:S02]  /*1500*/  LDG.E.U16 R80, desc[UR10][R90.64] ;  /* 0x0000000a5a507981 */ /* 0x0008e4000c1e1500 */
[----:B------:R-:W-:Y:S01]  /*1510*/  IMAD R115, R14, 0x4, R113 ;  /* 0x000000040e737824 */ /* 0x000fe200078e0271 */
[----:B0-----:R-:W-:-:S04]  /*1520*/  LEA R82, P0, R101, R3, 0x1 ;  /* 0x0000000365527211 */ /* 0x001fc800078008ff */
[C---:B------:R-:W-:Y:S02]  /*1530*/  LEA R117, R14.reuse, R115, 0x2 ;  /* 0x000000730e757211 */ /* 0x040fe400078e10ff */
[-C--:B------:R-:W-:Y:S02]  /*1540*/  LEA.HI.X.SX32 R83, R101, R2.reuse, 0x1, P0 ;  /* 0x0000000265537211 */ /* 0x080fe400000f0eff */
[-C--:B------:R-:W-:Y:S02]  /*1550*/  LEA R84, P0, R103, R3.reuse, 0x1 ;  /* 0x0000000367547211 */ /* 0x080fe400078008ff */
[-C--:B------:R-:W-:Y:S01]  /*1560*/  LEA.HI.X.SX32 R95, R99, R2.reuse, 0x1, P1 ;  /* 0x00000002635f7211 */ /* 0x080fe200008f0eff */
[----:B------:R-:W-:Y:S01]  /*1570*/  IMAD R119, R14, 0x4, R117 ;  /* 0x000000040e777824 */ /* 0x000fe200078e0275 */
[----:B------:R-:W-:Y:S01]  /*1580*/  LEA R88, P1, R105, R3, 0x1 ;  /* 0x0000000369587211 */ /* 0x000fe200078208ff */
[----:B------:R0:W3:Y:S01]  /*1590*/  LDG.E.U16 R92, desc[UR10][R82.64] ;  /* 0x0000000a525c7981 */ /* 0x0000e2000c1e1500 */
[----:B------:R-:W-:-:S02]  /*15a0*/  LEA.HI.X.SX32 R85, R103, R2, 0x1, P0 ;  /* 0x0000000267557211 */ /* 0x000fc400000f0eff */
[-C--:B-1----:R-:W-:Y:S01]  /*15b0*/  LEA R86, P0, R93, R3.reuse, 0x1 ;  /* 0x000000035d567211 */ /* 0x082fe200078008ff */
[----:B------:R-:W3:Y:S01]  /*15c0*/  LDG.E.U16 R81, desc[UR10][R94.64] ;  /* 0x0000000a5e517981 */ /* 0x000ee2000c1e1500 */
[-C--:B------:R-:W-:Y:S01]  /*15d0*/  LEA.HI.X.SX32 R89, R105, R2.reuse, 0x1, P1 ;  /* 0x0000000269597211 */ /* 0x080fe200008f0eff */
[C---:B------:R-:W-:Y:S01]  /*15e0*/  IMAD R105, R14.reuse, 0x4, R119 ;  /* 0x000000040e697824 */ /* 0x040fe200078e0277 */
[-C--:B------:R-:W-:Y:S02]  /*15f0*/  LEA.HI.X.SX32 R87, R93, R2.reuse, 0x1, P0 ;  /* 0x000000025d577211 */ /* 0x080fe400000f0eff */
[CC--:B----4-:R-:W-:Y:S01]  /*1600*/  LEA R90, P0, R107.reuse, R3.reuse, 0x1 ;  /* 0x000000036b5a7211 */ /* 0x0d0fe200078008ff */
[C---:B------:R-:W-:Y:S01]  /*1610*/  IMAD R121, R14.reuse, 0x4, R105 ;  /* 0x000000040e797824 */ /* 0x040fe200078e0269 */
[----:B------:R1:W4:Y:S02]  /*1620*/  LDG.E.U16 R93, desc[UR10][R84.64] ;  /* 0x0000000a545d7981 */ /* 0x000324000c1e1500 */
[-C--:B------:R-:W-:Y:S01]  /*1630*/  LEA.HI.X.SX32 R91, R107, R2.reuse, 0x1, P0 ;  /* 0x000000026b5b7211 */ /* 0x080fe200000f0eff */
[----:B------:R-:W-:Y:S01]  /*1640*/  IMAD R123, R14, 0x4, R121 ;  /* 0x000000040e7b7824 */ /* 0x000fe200078e0279 */
[CC--:B0-----:R-:W-:Y:S01]  /*1650*/  LEA R82, P0, R109.reuse, R3.reuse, 0x1 ;  /* 0x000000036d527211 */ /* 0x0c1fe200078008ff */
[----:B------:R0:W4:Y:S03]  /*1660*/  LDG.E.U16 R98, desc[UR10][R86.64] ;  /* 0x0000000a56627981 */ /* 0x000126000c1e1500 */
[----:B------:R-:W-:Y:S01]  /*1670*/  LEA.HI.X.SX32 R83, R109, R2, 0x1, P0 ;  /* 0x000000026d537211 */ /* 0x000fe200000f0eff */
[----:B------:R0:W4:Y:S01]  /*1680*/  LDG.E.U16 R99, desc[UR10][R88.64] ;  /* 0x0000000a58637981 */ /* 0x000122000c1e1500 */
[----:B-1----:R-:W-:-:S02]  /*1690*/  LEA R84, P0, R97, R3, 0x1 ;  /* 0x0000000361547211 */ /* 0x002fc400078008ff */
[----:B------:R-:W-:Y:S01]  /*16a0*/  LEA R125, R14, R123, 0x2 ;  /* 0x0000007b0e7d7211 */ /* 0x000fe200078e10ff */
[----:B------:R1:W4:Y:S01]  /*16b0*/  LDG.E.U16 R101, desc[UR10][R82.64] ;  /* 0x0000000a52657981 */ /* 0x000322000c1e1500 */
[----:B------:R-:W-:-:S03]  /*16c0*/  LEA.HI.X.SX32 R85, R97, R2, 0x1, P0 ;  /* 0x0000000261557211 */ /* 0x000fc600000f0eff */
[C---:B------:R-:W-:Y:S01]  /*16d0*/  IMAD R97, R14.reuse, 0x4, R125 ;  /* 0x000000040e617824 */ /* 0x040fe200078e027d */
[CC--:B0-----:R-:W-:Y:S01]  /*16e0*/  LEA R86, P0, R113.reuse, R3.reuse, 0x1 ;  /* 0x0000000371567211 */ /* 0x0c1fe200078008ff */
[----:B------:R0:W4:Y:S02]  /*16f0*/  LDG.E.U16 R100, desc[UR10][R90.64] ;  /* 0x0000000a5a647981 */ /* 0x000124000c1e1500 */
[C---:B------:R-:W-:Y:S01]  /*1700*/  IMAD R127, R14.reuse, 0x4, R97 ;  /* 0x000000040e7f7824 */ /* 0x040fe200078e0261 */
[-C--:B------:R-:W-:Y:S01]  /*1710*/  LEA.HI.X.SX32 R87, R113, R2.reuse, 0x1, P0 ;  /* 0x0000000271577211 */ /* 0x080fe200000f0eff */
[----:B------:R0:W4:Y:S02]  /*1720*/  LDG.E.U16 R102, desc[UR10][R84.64] ;  /* 0x0000000a54667981 */ /* 0x000124000c1e1500 */
[C---:B------:R-:W-:Y:S01]  /*1730*/  IMAD R113, R14.reuse, 0x4, R127 ;  /* 0x000000040e717824 */ /* 0x040fe200078e027f */
[C---:B------:R-:W-:Y:S01]  /*1740*/  LEA R88, P0, R115.reuse, R3, 0x1 ;  /* 0x0000000373587211 */ /* 0x040fe200078008ff */
[----:B------:R0:W4:Y:S02]  /*1750*/  LDG.E.U16 R106, desc[UR10][R86.64] ;  /* 0x0000000a566a7981 */ /* 0x000124000c1e1500 */
[----:B------:R-:W-:Y:S01]  /*1760*/  IMAD R129, R14, 0x4, R113 ;  /* 0x000000040e817824 */ /* 0x000fe200078e0271 */
[----:B------:R-:W-:-:S04]  /*1770*/  LEA.HI.X.SX32 R89, R115, R2, 0x1, P0 ;  /* 0x0000000273597211 */ /* 0x000fc800000f0eff */
[C---:B------:R-:W-:Y:S01]  /*1780*/  LEA R115, R14.reuse, R129, 0x2 ;  /* 0x000000810e737211 */ /* 0x040fe200078e10ff */
[----:B------:R-:W4:Y:S01]  /*1790*/  LDG.E.U16 R107, desc[UR10][R88.64] ;  /* 0x0000000a586b7981 */ /* 0x000f22000c1e1500 */
[-C--:B------:R-:W-:Y:S02]  /*17a0*/  LEA R94, P1, R111, R3.reuse, 0x1 ;  /* 0x000000036f5e7211 */ /* 0x080fe400078208ff */
[-C--:B-1----:R-:W-:Y:S01]  /*17b0*/  LEA R82, P0, R117, R3.reuse, 0x1 ;  /* 0x0000000375527211 */ /* 0x082fe200078008ff */
[C---:B------:R-:W-:Y:S01]  /*17c0*/  IMAD R131, R14.reuse, 0x4, R115 ;  /* 0x000000040e837824 */ /* 0x040fe200078e0273 */
[-C--:B------:R-:W-:Y:S02]  /*17d0*/  LEA.HI.X.SX32 R95, R111, R2.reuse, 0x1, P1 ;  /* 0x000000026f5f7211 */ /* 0x080fe400008f0eff */
[-C--:B0-----:R-:W-:Y:S02]  /*17e0*/  LEA R90, P1, R119, R3.reuse, 0x1 ;  /* 0x00000003775a7211 */ /* 0x081fe400078208ff */
[-C--:B------:R-:W-:Y:S01]  /*17f0*/  LEA.HI.X.SX32 R83, R117, R2.reuse, 0x1, P0 ;  /* 0x0000000275537211 */ /* 0x080fe200000f0eff */
[C---:B------:R-:W-:Y:S01]  /*1800*/  IMAD R117, R14.reuse, 0x4, R131 ;  /* 0x000000040e757824 */ /* 0x040fe200078e0283 */
[----:B------:R-:W-:Y:S01]  /*1810*/  LEA.HI.X.SX32 R91, R119, R2, 0x1, P1 ;  /* 0x00000002775b7211 */ /* 0x000fe200008f0eff */
[----:B------:R-:W4:Y:S01]  /*1820*/  LDG.E.U16 R103, desc[UR10][R94.64] ;  /* 0x0000000a5e677981 */ /* 0x000f22000c1e1500 */
[----:B------:R-:W-:Y:S01]  /*1830*/  LEA R110, P0, R105, R3, 0x1 ;  /* 0x00000003696e7211 */ /* 0x000fe200078008ff */
[----:B------:R-:W-:-:S02]  /*1840*/  IMAD R119, R14, 0x4, R117 ;  /* 0x000000040e777824 */ /* 0x000fc400078e0275 */
[----:B------:R0:W4:Y:S01]  /*1850*/  LDG.E.U16 R108, desc[UR10][R82.64] ;  /* 0x0000000a526c7981 */ /* 0x000122000c1e1500 */
[-C--:B------:R-:W-:Y:S01]  /*1860*/  LEA.HI.X.SX32 R111, R105, R2.reuse, 0x1, P0 ;  /* 0x00000002696f7211 */ /* 0x080fe200000f0eff */
[C---:B------:R-:W-:Y:S01]  /*1870*/  IMAD R105, R14.reuse, 0x4, R119 ;  /* 0x000000040e697824 */ /* 0x040fe200078e0277 */
[C---:B------:R-:W-:Y:S01]  /*1880*/  LEA R84, P0, R121.reuse, R3, 0x1 ;  /* 0x0000000379547211 */ /* 0x040fe200078008ff */
[----:B------:R-:W4:Y:S03]  /*1890*/  LDG.E.U16 R109, desc[UR10][R90.64] ;  /* 0x0000000a5a6d7981 */ /* 0x000f26000c1e1500 */
[----:B------:R-:W-:Y:S01]  /*18a0*/  LEA.HI.X.SX32 R85, R121, R2, 0x1, P0 ;  /* 0x0000000279557211 */ /* 0x000fe200000f0eff */
[----:B------:R1:W4:Y:S01]  /*18b0*/  LDG.E.U16 R110, desc[UR10][R110.64] ;  /* 0x0000000a6e6e7981 */ /* 0x000322000c1e1500 */
[C---:B------:R-:W-:Y:S02]  /*18c0*/  LEA R121, R14.reuse, R105, 0x2 ;  /* 0x000000690e797211 */ /* 0x040fe400078e10ff */
[-C--:B------:R-:W-:Y:S01]  /*18d0*/  LEA R86, P0, R123, R3.reuse, 0x1 ;  /* 0x000000037b567211 */ /* 0x080fe200078008ff */
[----:B------:R1:W4:Y:S02]  /*18e0*/  LDG.E.U16 R112, desc[UR10][R84.64] ;  /* 0x0000000a54707981 */ /* 0x000324000c1e1500 */
[----:B------:R-:W-:Y:S01]  /*18f0*/  IMAD R133, R14, 0x4, R121 ;  /* 0x000000040e857824 */ /* 0x000fe200078e0279 */
[----:B0-----:R-:W-:-:S02]  /*1900*/  LEA R82, P1, R125, R3, 0x1 ;  /* 0x000000037d527211 */ /* 0x001fc400078208ff */
[-C--:B------:R-:W-:Y:S01]  /*1910*/  LEA.HI.X.SX32 R87, R123, R2.reuse, 0x1, P0 ;  /* 0x000000027b577211 */ /* 0x080fe200000f0eff */
[C---:B------:R-:W-:Y:S01]  /*1920*/  IMAD R123, R14.reuse, 0x4, R133 ;  /* 0x000000040e7b7824 */ /* 0x040fe200078e0285 */
[-C--:B------:R-:W-:Y:S02]  /*1930*/  LEA.HI.X.SX32 R83, R125, R2.reuse, 0x1, P1 ;  /* 0x000000027d537211 */ /* 0x080fe400008f0eff */
[-C--:B------:R-:W-:Y:S01]  /*1940*/  LEA R88, P0, R97, R3.reuse, 0x1 ;  /* 0x0000000361587211 */ /* 0x080fe200078008ff */
[C---:B------:R-:W-:Y:S01]  /*1950*/  IMAD R125, R14.reuse, 0x4, R123 ;  /* 0x000000040e7d7824 */ /* 0x040fe200078e027b */
[-C--:B------:R-:W-:Y:S01]  /*1960*/  LEA R94, P1, R131, R3.reuse, 0x1 ;  /* 0x00000003835e7211 */ /* 0x080fe200078208ff */
[----:B------:R0:W4:Y:S01]  /*1970*/  LDG.E.U16 R114, desc[UR10][R86.64] ;  /* 0x0000000a56727981 */ /* 0x000122000c1e1500 */
[-C--:B------:R-:W-:Y:S01]  /*1980*/  LEA.HI.X.SX32 R89, R97, R2.reuse, 0x1, P0 ;  /* 0x0000000261597211 */ /* 0x080fe200000f0eff */
[C---:B-1----:R-:W-:Y:S01]  /*1990*/  IMAD R111, R14.reuse, 0x4, R125 ;  /* 0x000000040e6f7824 */ /* 0x042fe200078e027d */
[C---:B------:R-:W-:Y:S01]  /*19a0*/  LEA R90, P0, R127.reuse, R3, 0x1 ;  /* 0x000000037f5a7211 */ /* 0x040fe200078008ff */
[----:B------:R-:W4:Y:S03]  /*19b0*/  LDG.E.U16 R116, desc[UR10][R82.64] ;  /* 0x0000000a52747981 */ /* 0x000f26000c1e1500 */
[----:B------:R-:W-:Y:S01]  /*19c0*/  LEA.HI.X.SX32 R91, R127, R2, 0x1, P0 ;  /* 0x000000027f5b7211 */ /* 0x000fe200000f0eff */
[----:B------:R1:W4:Y:S01]  /*19d0*/  LDG.E.U16 R118, desc[UR10][R88.64] ;  /* 0x0000000a58767981 */ /* 0x000322000c1e1500 */
[----:B------:R-:W-:-:S02]  /*19e0*/  LEA R127, R14, R111, 0x2 ;  /* 0x0000006f0e7f7211 */ /* 0x000fc400078e10ff */
[C---:B------:R-:W-:Y:S01]  /*19f0*/  LEA R84, P0, R129.reuse, R3, 0x1 ;  /* 0x0000000381547211 */ /* 0x040fe200078008ff */
[----:B------:R5:W4:Y:S02]  /*1a00*/  LDG.E.U16 R120, desc[UR10][R90.64] ;  /* 0x0000000a5a787981 */ /* 0x000b24000c1e1500 */
[----:B------:R-:W-:Y:S01]  /*1a10*/  IMAD R135, R14, 0x4, R127 ;  /* 0x000000040e877824 */ /* 0x000fe200078e027f */
[----:B------:R-:W-:-:S03]  /*1a20*/  LEA.HI.X.SX32 R85, R129, R2, 0x1, P0 ;  /* 0x0000000281557211 */ /* 0x000fc600000f0eff */
[C---:B------:R-:W-:Y:S01]  /*1a30*/  IMAD R129, R14.reuse, 0x4, R135 ;  /* 0x000000040e817824 */ /* 0x040fe200078e0287 */
[-C--:B------:R-:W-:Y:S01]  /*1a40*/  LEA.HI.X.SX32 R95, R131, R2.reuse, 0x1, P1 ;  /* 0x00000002835f7211 */ /* 0x080fe200008f0eff */
[----:B------:R5:W4:Y:S01]  /*1a50*/  LDG.E.U16 R122, desc[UR10][R84.64] ;  /* 0x0000000a547a7981 */ /* 0x000b22000c1e1500 */
[-C--:B0-----:R-:W-:Y:S01]  /*1a60*/  LEA R86, P0, R119, R3.reuse, 0x1 ;  /* 0x0000000377567211 */ /* 0x081fe200078008ff */
[C---:B------:R-:W-:Y:S01]  /*1a70*/  IMAD R131, R14.reuse, 0x4, R129 ;  /* 0x000000040e837824 */ /* 0x040fe200078e0281 */
[-C--:B-1----:R-:W-:Y:S01]  /*1a80*/  LEA R88, P1, R123, R3.reuse, 0x1 ;  /* 0x000000037b587211 */ /* 0x082fe200078208ff */
[----:B------:R-:W4:Y:S01]  /*1a90*/  LDG.E.U16 R124, desc[UR10][R94.64] ;  /* 0x0000000a5e7c7981 */ /* 0x000f22000c1e1500 */
[-C--:B------:R-:W-:Y:S01]  /*1aa0*/  LEA.HI.X.SX32 R87, R119, R2.reuse, 0x1, P0 ;  /* 0x0000000277577211 */ /* 0x080fe200000f0eff */
[C---:B------:R-:W-:Y:S01]  /*1ab0*/  IMAD R119, R14.reuse, 0x4, R131 ;  /* 0x000000040e777824 */ /* 0x040fe200078e0283 */
[----:B------:R-:W-:Y:S02]  /*1ac0*/  LEA R96, P0, R121, R3, 0x1 ;  /* 0x0000000379607211 */ /* 0x000fe400078008ff */
[----:B------:R-:W-:Y:S01]  /*1ad0*/  LEA.HI.X.SX32 R89, R123, R2, 0x1, P1 ;  /* 0x000000027b597211 */ /* 0x000fe200008f0eff */
[----:B------:R-:W4:Y:S01]  /*1ae0*/  LDG.E.U16 R126, desc[UR10][R86.64] ;  /* 0x0000000a567e7981 */ /* 0x000f22000c1e1500 */
[----:B------:R-:W-:-:S02]  /*1af0*/  LEA R137, R14, R119, 0x2 ;  /* 0x000000770e897211 */ /* 0x000fc400078e10ff */
[-C--:B------:R-:W-:Y:S01]  /*1b00*/  LEA.HI.X.SX32 R97, R121, R2.reuse, 0x1, P0 ;  /* 0x0000000279617211 */ /* 0x080fe200000f0eff */
[----:B------:R-:W4:Y:S02]  /*1b10*/  LDG.E.U16 R132, desc[UR10][R88.64] ;  /* 0x0000000a58847981 */ /* 0x000f24000c1e1500 */
[C---:B------:R-:W-:Y:S01]  /*1b20*/  IMAD R121, R14.reuse, 0x4, R137 ;  /* 0x000000040e797824 */ /* 0x040fe200078e0289 */
[C---:B------:R-:W-:Y:S01]  /*1b30*/  LEA R82, P0, R111.reuse, R3, 0x1 ;  /* 0x000000036f527211 */ /* 0x040fe200078008ff */
[----:B------:R0:W4:Y:S02]  /*1b40*/  LDG.E.U16 R130, desc[UR10][R96.64] ;  /* 0x0000000a60827981 */ /* 0x000124000c1e1500 */
[----:B------:R-:W-:Y:S01]  /*1b50*/  IMAD R123, R14, 0x4, R121 ;  /* 0x000000040e7b7824 */ /* 0x000fe200078e0279 */
[----:B------:R-:W-:-:S03]  /*1b60*/  LEA.HI.X.SX32 R83, R111, R2, 0x1, P0 ;  /* 0x000000026f537211 */ /* 0x000fc600000f0eff */
[C---:B------:R-:W-:Y:S01]  /*1b70*/  IMAD R111, R14.reuse, 0x4, R123 ;  /* 0x000000040e6f7824 */ /* 0x040fe200078e027b */
[C---:B-----5:R-:W-:Y:S01]  /*1b80*/  LEA R90, P0, R135.reuse, R3, 0x1 ;  /* 0x00000003875a7211 */ /* 0x060fe200078008ff */
[----:B------:R1:W5:Y:S02]  /*1b90*/  LDG.E.U16 R134, desc[UR10][R82.64] ;  /* 0x0000000a52867981 */ /* 0x000364000c1e1500 */
[----:B------:R-:W-:Y:S01]  /*1ba0*/  IMAD R139, R14, 0x4, R111 ;  /* 0x000000040e8b7824 */ /* 0x000fe200078e026f */
[----:B------:R-:W-:-:S04]  /*1bb0*/  LEA.HI.X.SX32 R91, R135, R2, 0x1, P0 ;  /* 0x00000002875b7211 */ /* 0x000fc800000f0eff */
[----:B------:R-:W-:Y:S01]  /*1bc0*/  LEA R135, R14, R139, 0x2 ;  /* 0x0000008b0e877211 */ /* 0x000fe200078e10ff */
[----:B------:R1:W5:Y:S01]  /*1bd0*/  LDG.E.U16 R136, desc[UR10][R90.64] ;  /* 0x0000000a5a887981 */ /* 0x000362000c1e1500 */
[----:B------:R-:W-:-:S03]  /*1be0*/  LEA R84, P1, R131, R3, 0x1 ;  /* 0x0000000383547211 */ /* 0x000fc600078208ff */
[C---:B0-----:R-:W-:Y:S01]  /*1bf0*/  IMAD R97, R14.reuse, 0x4, R135 ;  /* 0x000000040e617824 */ /* 0x041fe200078e0287 */
[-C--:B------:R-:W-:Y:S02]  /*1c00*/  LEA R86, P0, R137, R3.reuse, 0x1 ;  /* 0x0000000389567211 */ /* 0x080fe400078008ff */
[-C--:B------:R-:W-:Y:S01]  /*1c10*/  LEA.HI.X.SX32 R85, R131, R2.reuse, 0x1, P1 ;  /* 0x0000000283557211 */ /* 0x080fe200008f0eff */
[C---:B------:R-:W-:Y:S01]  /*1c20*/  IMAD R131, R14.reuse, 0x4, R97 ;  /* 0x000000040e837824 */ /* 0x040fe200078e0261 */
[-C--:B------:R-:W-:Y:S02]  /*1c30*/  LEA.HI.X.SX32 R87, R137, R2.reuse, 0x1, P0 ;  /* 0x0000000289577211 */ /* 0x080fe400000f0eff */
[-C--:B------:R-:W-:Y:S01]  /*1c40*/  LEA R94, P0, R123, R3.reuse, 0x1 ;  /* 0x000000037b5e7211 */ /* 0x080fe200078008ff */
[C---:B------:R-:W-:Y:S01]  /*1c50*/  IMAD R137, R14.reuse, 0x4, R131 ;  /* 0x000000040e897824 */ /* 0x040fe200078e0283 */
[----:B------:R-:W-:Y:S01]  /*1c60*/  LEA R88, P1, R139, R3, 0x1 ;  /* 0x000000038b587211 */ /* 0x000fe200078208ff */
[----:B------:R0:W5:Y:S01]  /*1c70*/  LDG.E.U16 R138, desc[UR10][R84.64] ;  /* 0x0000000a548a7981 */ /* 0x000162000c1e1500 */
[-C--:B------:R-:W-:Y:S01]  /*1c80*/  LEA.HI.X.SX32 R95, R123, R2.reuse, 0x1, P0 ;  /* 0x000000027b5f7211 */ /* 0x080fe200000f0eff */
[C---:B------:R-:W-:Y:S01]  /*1c90*/  IMAD R123, R14.reuse, 0x4, R137 ;  /* 0x000000040e7b7824 */ /* 0x040fe200078e0289 */
[----:B------:R-:W-:Y:S01]  /*1ca0*/  LEA.HI.X.SX32 R89, R139, R2, 0x1, P1 ;  /* 0x000000028b597211 */ /* 0x000fe200008f0eff */
[----:B------:R0:W5:Y:S03]  /*1cb0*/  LDG.E.U16 R140, desc[UR10][R86.64] ;  /* 0x0000000a568c7981 */ /* 0x000166000c1e1500 */
[----:B------:R-:W-:Y:S01]  /*1cc0*/  LEA R139, R14, R123, 0x2 ;  /* 0x0000007b0e8b7211 */ /* 0x000fe200078e10ff */
[----:B------:R0:W5:Y:S01]  /*1cd0*/  LDG.E.U16 R142, desc[UR10][R94.64] ;  /* 0x0000000a5e8e7981 */ /* 0x000162000c1e1500 */
[----:B-1----:R-:W-:-:S03]  /*1ce0*/  LEA R82, P0, R97, R3, 0x1 ;  /* 0x0000000361527211 */ /* 0x002fc600078008ff */
[C---:B------:R-:W-:Y:S01]  /*1cf0*/  IMAD R141, R14.reuse, 0x4, R139 ;  /* 0x000000040e8d7824 */ /* 0x040fe200078e028b */
[-C--:B------:R-:W-:Y:S01]  /*1d00*/  LEA.HI.X.SX32 R83, R97, R2.reuse, 0x1, P0 ;  /* 0x0000000261537211 */ /* 0x080fe200000f0eff */
[----:B------:R1:W5:Y:S01]  /*1d10*/  LDG.E.U16 R143, desc[UR10][R88.64] ;  /* 0x0000000a588f7981 */ /* 0x000362000c1e1500 */
[-C--:B------:R-:W-:Y:S01]  /*1d20*/  LEA R90, P0, R137, R3.reuse, 0x1 ;  /* 0x00000003895a7211 */ /* 0x080fe200078008ff */
[C---:B------:R-:W-:Y:S01]  /*1d30*/  IMAD R97, R14.reuse, 0x4, R141 ;  /* 0x000000040e617824 */ /* 0x040fe200078e028d */
[-C--:B0-----:R-:W-:Y:S01]  /*1d40*/  LEA R84, P1, R139, R3.reuse, 0x1 ;  /* 0x000000038b547211 */ /* 0x081fe200078208ff */
[----:B------:R0:W5:Y:S01]  /*1d50*/  LDG.E.U16 R144, desc[UR10][R82.64] ;  /* 0x0000000a52907981 */ /* 0x000162000c1e1500 */
[-C--:B------:R-:W-:Y:S01]  /*1d60*/  LEA.HI.X.SX32 R91, R137, R2.reuse, 0x1, P0 ;  /* 0x00000002895b7211 */ /* 0x080fe200000f0eff */
[C---:B------:R-:W-:Y:S01]  /*1d70*/  IMAD R137, R14.reuse, 0x4, R97 ;  /* 0x000000040e897824 */ /* 0x040fe200078e0261 */
[-C--:B------:R-:W-:Y:S02]  /*1d80*/  LEA.HI.X.SX32 R85, R139, R2.reuse, 0x1, P1 ;  /* 0x000000028b557211 */ /* 0x080fe400008f0eff */
[C---:B------:R-:W-:Y:S01]  /*1d90*/  LEA R86, P0, R97.reuse, R3, 0x1 ;  /* 0x0000000361567211 */ /* 0x040fe200078008ff */
[----:B------:R-:W-:Y:S01]  /*1da0*/  IMAD R139, R14, 0x4, R137 ;  /* 0x000000040e8b7824 */ /* 0x000fe200078e0289 */
[----:B------:R0:W5:Y:S02]  /*1db0*/  LDG.E.U16 R145, desc[UR10][R90.64] ;  /* 0x0000000a5a917981 */ /* 0x000164000c1e1500 */
[----:B------:R-:W-:-:S02]  /*1dc0*/  LEA.HI.X.SX32 R87, R97, R2, 0x1, P0 ;  /* 0x0000000261577211 */ /* 0x000fc400000f0eff */
[-C--:B------:R-:W-:Y:S01]  /*1dd0*/  LEA R94, P1, R139, R3.reuse, 0x1 ;  /* 0x000000038b5e7211 */ /* 0x080fe200078208ff */
[----:B------:R0:W5:Y:S01]  /*1de0*/  LDG.E.U16 R146, desc[UR10][R84.64] ;  /* 0x0000000a54927981 */ /* 0x000162000c1e1500 */
[-C--:B-1----:R-:W-:Y:S02]  /*1df0*/  LEA R88, P0, R113, R3.reuse, 0x1 ;  /* 0x0000000371587211 */ /* 0x082fe400078008ff */
[-C--:B------:R-:W-:Y:S01]  /*1e00*/  LEA.HI.X.SX32 R95, R139, R2.reuse, 0x1, P1 ;  /* 0x000000028b5f7211 */ /* 0x080fe200008f0eff */
[----:B------:R1:W5:Y:S01]  /*1e10*/  LDG.E.U16 R147, desc[UR10][R86.64] ;  /* 0x0000000a56937981 */ /* 0x000362000c1e1500 */
[----:B------:R-:W-:Y:S02]  /*1e20*/  LEA.HI.X.SX32 R89, R113, R2, 0x1, P0 ;  /* 0x0000000271597211 */ /* 0x000fe400000f0eff */
[-C--:B0-----:R-:W-:Y:S01]  /*1e30*/  LEA R82, P1, R115, R3.reuse, 0x1 ;  /* 0x0000000373527211 */ /* 0x081fe200078208ff */
[----:B------:R0:W5:Y:S01]  /*1e40*/  LDG.E.U16 R148, desc[UR10][R94.64] ;  /* 0x0000000a5e947981 */ /* 0x000162000c1e1500 */
[----:B------:R-:W-:-:S02]  /*1e50*/  LEA R96, P0, R117, R3, 0x1 ;  /* 0x0000000375607211 */ /* 0x000fc400078008ff */
[-C--:B------:R-:W-:Y:S01]  /*1e60*/  LEA.HI.X.SX32 R83, R115, R2.reuse, 0x1, P1 ;  /* 0x0000000273537211 */ /* 0x080fe200008f0eff */
[----:B------:R-:W5:Y:S01]  /*1e70*/  LDG.E.U16 R113, desc[UR10][R88.64] ;  /* 0x0000000a58717981 */ /* 0x000f62000c1e1500 */
[-C--:B------:R-:W-:Y:S02]  /*1e80*/  LEA.HI.X.SX32 R97, R117, R2.reuse, 0x1, P0 ;  /* 0x0000000275617211 */ /* 0x080fe400000f0eff */
[-C--:B------:R-:W-:Y:S01]  /*1e90*/  LEA R90, P1, R105, R3.reuse, 0x1 ;  /* 0x00000003695a7211 */ /* 0x080fe200078208ff */
[----:B------:R0:W5:Y:S01]  /*1ea0*/  LDG.E.U16 R115, desc[UR10][R82.64] ;  /* 0x0000000a52737981 */ /* 0x000162000c1e1500 */
[----:B------:R-:W-:Y:S02]  /*1eb0*/  LEA R84, P0, R133, R3, 0x1 ;  /* 0x0000000385547211 */ /* 0x000fe400078008ff */
[-C--:B------:R-:W-:Y:S01]  /*1ec0*/  LEA.HI.X.SX32 R91, R105, R2.reuse, 0x1, P1 ;  /* 0x00000002695b7211 */ /* 0x080fe200008f0eff */
[----:B------:R-:W5:Y:S01]  /*1ed0*/  LDG.E.U16 R117, desc[UR10][R96.64] ;  /* 0x0000000a60757981 */ /* 0x000f62000c1e1500 */
[----:B------:R-:W-:-:S02]  /*1ee0*/  LEA.HI.X.SX32 R85, R133, R2, 0x1, P0 ;  /* 0x0000000285557211 */ /* 0x000fc400000f0eff */
[-C--:B-1----:R-:W-:Y:S01]  /*1ef0*/  LEA R86, P0, R125, R3.reuse, 0x1 ;  /* 0x000000037d567211 */ /* 0x082fe200078008ff */
[----:B------:R1:W5:Y:S01]  /*1f00*/  LDG.E.U16 R128, desc[UR10][R90.64] ;  /* 0x0000000a5a807981 */ /* 0x000362000c1e1500 */
[----:B0-----:R-:W-:Y:S02]  /*1f10*/  LEA R94, P1, R127, R3, 0x1 ;  /* 0x000000037f5e7211 */ /* 0x001fe400078208ff */
[----:B------:R-:W-:Y:S02]  /*1f20*/  LEA R14, R14, R139, 0x2 ;  /* 0x0000008b0e0e7211 */ /* 0x000fe400078e10ff */
[-C--:B------:R-:W-:Y:S02]  /*1f30*/  LEA.HI.X.SX32 R87, R125, R2.reuse, 0x1, P0 ;  /* 0x000000027d577211 */ /* 0x080fe400000f0eff */
[----:B------:R-:W-:Y:S01]  /*1f40*/  LEA.HI.X.SX32 R95, R127, R2, 0x1, P1 ;  /* 0x000000027f5f7211 */ /* 0x000fe200008f0eff */
[----:B------:R0:W5:Y:S01]  /*1f50*/  LDG.E.U16 R125, desc[UR10][R84.64] ;  /* 0x0000000a547d7981 */ /* 0x000162000c1e1500 */
[----:B------:R-:W-:-:S02]  /*1f60*/  LEA R82, P1, R14, R3, 0x1 ;  /* 0x000000030e527211 */ /* 0x000fc400078208ff */
[CC--:B------:R-:W-:Y:S01]  /*1f70*/  LEA R88, P0, R129.reuse, R3.reuse, 0x1 ;  /* 0x0000000381587211 */ /* 0x0c0fe200078008ff */
[----:B------:R0:W5:Y:S01]  /*1f80*/  LDG.E.U16 R127, desc[UR10][R86.64] ;  /* 0x0000000a567f7981 */ /* 0x000162000c1e1500 */
[-C--:B------:R-:W-:Y:S02]  /*1f90*/  LEA.HI.X.SX32 R83, R14, R2.reuse, 0x1, P1 ;  /* 0x000000020e537211 */ /* 0x080fe400008f0eff */
[-C--:B------:R-:W-:Y:S01]  /*1fa0*/  LEA.HI.X.SX32 R89, R129, R2.reuse, 0x1, P0 ;  /* 0x0000000281597211 */ /* 0x080fe200000f0eff */
[----:B------:R-:W5:Y:S01]  /*1fb0*/  LDG.E.U16 R14, desc[UR10][R94.64] ;  /* 0x0000000a5e0e7981 */ /* 0x000f62000c1e1500 */
[-C--:B-1----:R-:W-:Y:S02]  /*1fc0*/  LEA R90, P1, R119, R3.reuse, 0x1 ;  /* 0x00000003775a7211 */ /* 0x082fe400078208ff */
[----:B0-----:R-:W-:Y:S01]  /*1fd0*/  LEA R84, P0, R121, R3, 0x1 ;  /* 0x0000000379547211 */ /* 0x001fe200078008ff */
[----:B------:R0:W5:Y:S01]  /*1fe0*/  LDG.E.U16 R129, desc[UR10][R82.64] ;  /* 0x0000000a52817981 */ /* 0x000162000c1e1500 */
[----:B------:R-:W-:-:S02]  /*1ff0*/  LEA.HI.X.SX32 R91, R119, R2, 0x1, P1 ;  /* 0x00000002775b7211 */ /* 0x000fc400008f0eff */
[-C--:B------:R-:W-:Y:S01]  /*2000*/  LEA.HI.X.SX32 R85, R121, R2.reuse, 0x1, P0 ;  /* 0x0000000279557211 */ /* 0x080fe200000f0eff */
[----:B------:R1:W5:Y:S01]  /*2010*/  LDG.E.U16 R119, desc[UR10][R88.64] ;  /* 0x0000000a58777981 */ /* 0x000362000c1e1500 */
[-C--:B------:R-:W-:Y:S02]  /*2020*/  LEA R96, P1, R111, R3.reuse, 0x1 ;  /* 0x000000036f607211 */ /* 0x080fe400078208ff */
[-C--:B------:R-:W-:Y:S01]  /*2030*/  LEA R86, P0, R135, R3.reuse, 0x1 ;  /* 0x0000000387567211 */ /* 0x080fe200078008ff */
[----:B------:R-:W5:Y:S01]  /*2040*/  LDG.E.U16 R90, desc[UR10][R90.64] ;  /* 0x0000000a5a5a7981 */ /* 0x000f62000c1e1500 */
[-C--:B------:R-:W-:Y:S02]  /*2050*/  LEA.HI.X.SX32 R97, R111, R2.reuse, 0x1, P1 ;  /* 0x000000026f617211 */ /* 0x080fe400008f0eff */
[----:B------:R-:W-:Y:S01]  /*2060*/  LEA.HI.X.SX32 R87, R135, R2, 0x1, P0 ;  /* 0x0000000287577211 */ /* 0x000fe200000f0eff */
[----:B------:R-:W5:Y:S01]  /*2070*/  LDG.E.U16 R84, desc[UR10][R84.64] ;  /* 0x0000000a54547981 */ /* 0x000f62000c1e1500 */
[----:B0-----:R-:W-:-:S02]  /*2080*/  LEA R82, P0, R131, R3, 0x1 ;  /* 0x0000000383527211 */ /* 0x001fc400078008ff */
[-C--:B------:R-:W-:Y:S01]  /*2090*/  LEA R94, P1, R123, R3.reuse, 0x1 ;  /* 0x000000037b5e7211 */ /* 0x080fe200078208ff */
[----:B------:R-:W5:Y:S01]  /*20a0*/  LDG.E.U16 R96, desc[UR10][R96.64] ;  /* 0x0000000a60607981 */ /* 0x000f62000c1e1500 */
[-C--:B------:R-:W-:Y:S02]  /*20b0*/  LEA.HI.X.SX32 R83, R131, R2.reuse, 0x1, P0 ;  /* 0x0000000283537211 */ /* 0x080fe400000f0eff */
[-C--:B------:R-:W-:Y:S01]  /*20c0*/  LEA.HI.X.SX32 R95, R123, R2.reuse, 0x1, P1 ;  /* 0x000000027b5f7211 */ /* 0x080fe200008f0eff */
[----:B------:R-:W5:Y:S01]  /*20d0*/  LDG.E.U16 R86, desc[UR10][R86.64] ;  /* 0x0000000a56567981 */ /* 0x000f62000c1e1500 */
[-C--:B-1----:R-:W-:Y:S02]  /*20e0*/  LEA R88, P0, R141, R3.reuse, 0x1 ;  /* 0x000000038d587211 */ /* 0x082fe400078008ff */
[----:B------:R-:W-:Y:S01]  /*20f0*/  LEA R104, P1, R137, R3, 0x1 ;  /* 0x0000000389687211 */ /* 0x000fe200078208ff */
[----:B------:R-:W5:Y:S01]  /*2100*/  LDG.E.U16 R82, desc[UR10][R82.64] ;  /* 0x0000000a52527981 */ /* 0x000f62000c1e1500 */
[----:B------:R-:W-:-:S02]  /*2110*/  LEA.HI.X.SX32 R89, R141, R2, 0x1, P0 ;  /* 0x000000028d597211 */ /* 0x000fc400000f0eff */
[----:B------:R-:W-:Y:S01]  /*2120*/  LEA.HI.X.SX32 R105, R137, R2, 0x1, P1 ;  /* 0x0000000289697211 */ /* 0x000fe200008f0eff */
[----:B------:R-:W5:Y:S04]  /*2130*/  LDG.E.U16 R94, desc[UR10][R94.64] ;  /* 0x0000000a5e5e7981 */ /* 0x000f68000c1e1500 */
[----:B------:R-:W5:Y:S04]  /*2140*/  LDG.E.U16 R88, desc[UR10][R88.64] ;  /* 0x0000000a58587981 */ /* 0x000f68000c1e1500 */
[----:B------:R-:W5:Y:S01]  /*2150*/  LDG.E.U16 R104, desc[UR10][R104.64] ;  /* 0x0000000a68687981 */ /* 0x000f62000c1e1500 */
[----:B------:R-:W0:Y:S01]  /*2160*/  S2UR UR6, SR_CgaCtaId ;  /* 0x00000000000679c3 */ /* 0x000e220000008800 */
[----:B------:R-:W-:-:S02]  /*2170*/  LOP3.LUT R2, R237, 0x3f, RZ, 0xc0, !PT ;  /* 0x0000003fed027812 */ /* 0x000fc400078ec0ff */
[----:B------:R-:W-:Y:S02]  /*2180*/  SHF.R.S32.HI R3, RZ, 0x6, R237 ;  /* 0x00000006ff037819 */ /* 0x000fe400000114ed */
[----:B------:R-:W-:Y:S01]  /*2190*/  IADD3 R252, R0, 0x20, RZ ;  /* 0x0000002000fc7810 */ /* 0x000fe20007ffe0ff */
[----:B------:R-:W-:Y:S01]  /*21a0*/  IMAD.SHL.U32 R2, R2, 0x2, RZ ;  /* 0x0000000202027824 */ /* 0x000fe200078e00ff */
[----:B------:R-:W-:Y:S01]  /*21b0*/  SGXT R3, R3, 0x1 ;  /* 0x000000010303781a */ /* 0x000fe20000000200 */
[----:B------:R-:W-:Y:S01]  /*21c0*/  UMOV UR4, 0x400 ;  /* 0x0000040000047882 */ /* 0x000fe20000000000 */
[----:B------:R-:W-:Y:S02]  /*21d0*/  ISETP.GE.AND P0, PT, R252, 0x1, PT ;  /* 0x00000001fc00780c */ /* 0x000fe40003f06270 */
[----:B------:R-:W-:-:S04]  /*21e0*/  LOP3.LUT R2, R2, 0x90, R3, 0x78, !PT ;  /* 0x0000009002027812 */ /* 0x000fc800078e7803 */
[----:B------:R-:W-:Y:S01]  /*21f0*/  LOP3.LUT R3, R2, 0x20, RZ, 0x3c, !PT ;  /* 0x0000002002037812 */ /* 0x000fe200078e3cff */
[----:B0-----:R-:W-:Y:S01]  /*2200*/  ULEA UR6, UR6, UR4, 0x18 ;  /* 0x0000000406067291 */ /* 0x001fe2000f8ec03f */
[----:B------:R-:W-:Y:S01]  /*2210*/  IMAD.MOV.U32 R231, RZ, RZ, 0x3f800000 ;  /* 0x3f800000ffe77424 */ /* 0x000fe200078e00ff */
[----:B------:R-:W-:Y:S01]  /*2220*/  MOV R183, 0xff800000 ;  /* 0xff80000000b77802 */ /* 0x000fe20000000f00 */
[----:B------:R-:W-:Y:S01]  /*2230*/  IMAD.MOV.U32 R185, RZ, RZ, -0x800000 ;  /* 0xff800000ffb97424 */ /* 0x000fe200078e00ff */
[----:B------:R-:W-:Y:S01]  /*2240*/  CS2R R172, SRZ ;  /* 0x0000000000ac7805 */ /* 0x000fe2000001ff00 */
[----:B------:R-:W-:-:S04]  /*2250*/  IMAD.MOV.U32 R184, RZ, RZ, -0x800000 ;  /* 0xff800000ffb87424 */ /* 0x000fc800078e00ff */
[----:B------:R-:W-:Y:S04]  /*2260*/  STS.U16 [R2+UR6], R4 ;  /* 0x0000000402007988 */ /* 0x000fe80008000406 */
[----:B------:R-:W-:Y:S04]  /*2270*/  STS.U16 [R2+UR6+0x200], R5 ;  /* 0x0002000502007988 */ /* 0x000fe80008000406 */
        /* <DEDUP_REMOVED lines=24> */
[----:B--2---:R-:W-:Y:S04]  /*2400*/  STS.U16 [R2+UR6+0x3400], R57 ;  /* 0x0034003902007988 */ /* 0x004fe80008000406 */
[----:B------:R-:W-:Y:S04]  /*2410*/  STS.U16 [R2+UR6+0x3600], R59 ;  /* 0x0036003b02007988 */ /* 0x000fe80008000406 */
[----:B------:R-:W-:Y:S04]  /*2420*/  STS.U16 [R2+UR6+0x3800], R61 ;  /* 0x0038003d02007988 */ /* 0x000fe80008000406 */
[----:B------:R-:W-:Y:S04]  /*2430*/  STS.U16 [R2+UR6+0x3a00], R63 ;  /* 0x003a003f02007988 */ /* 0x000fe80008000406 */
[----:B------:R-:W-:Y:S04]  /*2440*/  STS.U16 [R2+UR6+0x3c00], R65 ;  /* 0x003c004102007988 */ /* 0x000fe80008000406 */
[----:B------:R-:W-:Y:S04]  /*2450*/  STS.U16 [R2+UR6+0x3e00], R67 ;  /* 0x003e004302007988 */ /* 0x000fe80008000406 */
[----:B------:R-:W-:Y:S04]  /*2460*/  STS.U16 [R2+UR6+0x4000], R69 ;  /* 0x0040004502007988 */ /* 0x000fe80008000406 */
[----:B------:R-:W-:Y:S04]  /*2470*/  STS.U16 [R2+UR6+0x4200], R71 ;  /* 0x0042004702007988 */ /* 0x000fe80008000406 */
[----:B---3--:R-:W-:Y:S04]  /*2480*/  STS.U16 [R2+UR6+0x4400], R73 ;  /* 0x0044004902007988 */ /* 0x008fe80008000406 */
[----:B------:R-:W-:Y:S04]  /*2490*/  STS.U16 [R2+UR6+0x4600], R75 ;  /* 0x0046004b02007988 */ /* 0x000fe80008000406 */
[----:B------:R-:W-:Y:S04]  /*24a0*/  STS.U16 [R2+UR6+0x4800], R77 ;  /* 0x0048004d02007988 */ /* 0x000fe80008000406 */
[----:B------:R-:W-:Y:S04]  /*24b0*/  STS.U16 [R2+UR6+0x4a00], R79 ;  /* 0x004a004f02007988 */ /* 0x000fe80008000406 */
[----:B------:R-:W-:Y:S04]  /*24c0*/  STS.U16 [R2+UR6+0x4c00], R81 ;  /* 0x004c005102007988 */ /* 0x000fe80008000406 */
[----:B----4-:R-:W-:Y:S04]  /*24d0*/  STS.U16 [R2+UR6+0x4e00], R93 ;  /* 0x004e005d02007988 */ /* 0x010fe80008000406 */
        /* <DEDUP_REMOVED lines=13> */
[----:B-----5:R-:W-:Y:S04]  /*25b0*/  STS.U16 [R2+UR6+0x6a00], R134 ;  /* 0x006a008602007988 */ /* 0x020fe80008000406 */
        /* <DEDUP_REMOVED lines=9> */
[----:B------:R-:W-:Y:S01]  /*2650*/  STS.U16 [R2+UR6+0x7e00], R148 ;  /* 0x007e009402007988 */ /* 0x000fe20008000406 */
[----:B------:R-:W-:-:S03]  /*2660*/  IMAD.MOV.U32 R182, RZ, RZ, -0x800000 ;  /* 0xff800000ffb67424 */ /* 0x000fc600078e00ff */
[----:B------:R-:W-:Y:S01]  /*2670*/  STS.U16 [R3+UR6+0x100], R6 ;  /* 0x0001000603007988 */ /* 0x000fe20008000406 */
[----:B------:R-:W-:-:S03]  /*2680*/  IMAD.MOV.U32 R230, RZ, RZ, 0x3f800000 ;  /* 0x3f800000ffe67424 */ /* 0x000fc600078e00ff */
[----:B------:R-:W-:Y:S01]  /*2690*/  STS.U16 [R3+UR6+0x300], R7 ;  /* 0x0003000703007988 */ /* 0x000fe20008000406 */
[----:B------:R-:W-:-:S03]  /*26a0*/  IMAD.MOV.U32 R229, RZ, RZ, 0x3f800000 ;  /* 0x3f800000ffe57424 */ /* 0x000fc600078e00ff */
[----:B------:R0:W-:Y:S01]  /*26b0*/  STS.U16 [R3+UR6+0x500], R9 ;  /* 0x0005000903007988 */ /* 0x0001e20008000406 */
[----:B------:R-:W-:-:S03]  /*26c0*/  IMAD.MOV.U32 R228, RZ, RZ, 0x3f800000 ;  /* 0x3f800000ffe47424 */ /* 0x000fc600078e00ff */
[----:B------:R1:W-:Y:S01]  /*26d0*/  STS.U16 [R3+UR6+0x700], R11 ;  /* 0x0007000b03007988 */ /* 0x0003e20008000406 */
[----:B------:R-:W-:-:S03]  /*26e0*/  CS2R R174, SRZ ;  /* 0x0000000000ae7805 */ /* 0x000fc6000001ff00 */
[----:B------:R2:W-:Y:S01]  /*26f0*/  STS.U16 [R3+UR6+0x900], R13 ;  /* 0x0009000d03007988 */ /* 0x0005e20008000406 */
[----:B------:R-:W-:-:S03]  /*2700*/  CS2R R168, SRZ ;  /* 0x0000000000a87805 */ /* 0x000fc6000001ff00 */
[----:B------:R3:W-:Y:S01]  /*2710*/  STS.U16 [R3+UR6+0xb00], R16 ;  /* 0x000b001003007988 */ /* 0x0007e20008000406 */
[----:B0-----:R-:W-:-:S03]  /*2720*/  CS2R R8, SRZ ;  /* 0x0000000000087805 */ /* 0x001fc6000001ff00 */
[----:B------:R0:W-:Y:S01]  /*2730*/  STS.U16 [R3+UR6+0xd00], R18 ;  /* 0x000d001203007988 */ /* 0x0001e20008000406 */
[----:B-1----:R-:W-:-:S03]  /*2740*/  CS2R R10, SRZ ;  /* 0x00000000000a7805 */ /* 0x002fc6000001ff00 */
[----:B------:R1:W-:Y:S01]  /*2750*/  STS.U16 [R3+UR6+0xf00], R20 ;  /* 0x000f001403007988 */ /* 0x0003e20008000406 */
[----:B--2---:R-:W-:-:S03]  /*2760*/  CS2R R12, SRZ ;  /* 0x00000000000c7805 */ /* 0x004fc6000001ff00 */
[----:B------:R2:W-:Y:S01]  /*2770*/  STS.U16 [R3+UR6+0x1100], R22 ;  /* 0x0011001603007988 */ /* 0x0005e20008000406 */
[----:B---3--:R-:W-:-:S03]  /*2780*/  CS2R R16, SRZ ;  /* 0x0000000000107805 */ /* 0x008fc6000001ff00 */
        /* <DEDUP_REMOVED lines=35> */
[----:B------:R-:W-:-:S03]  /*29c0*/  CS2R R170, SRZ ;  /* 0x0000000000aa7805 */ /* 0x000fc6000001ff00 */
[----:B------:R4:W-:Y:S01]  /*29d0*/  STS.U16 [R3+UR6+0x3700], R60 ;  /* 0x0037003c03007988 */ /* 0x0009e20008000406 */
[----:B-1----:R-:W-:-:S03]  /*29e0*/  CS2R R52, SRZ ;  /* 0x0000000000347805 */ /* 0x002fc6000001ff00 */
[----:B------:R1:W-:Y:S01]  /*29f0*/  STS.U16 [R3+UR6+0x3900], R62 ;  /* 0x0039003e03007988 */ /* 0x0003e20008000406 */
[----:B--2---:R-:W-:-:S03]  /*2a00*/  CS2R R54, SRZ ;  /* 0x0000000000367805 */ /* 0x004fc6000001ff00 */
[----:B------:R-:W-:Y:S01]  /*2a10*/  STS.U16 [R3+UR6+0x3b00], R64 ;  /* 0x003b004003007988 */ /* 0x000fe20008000406 */
[----:B---3--:R-:W-:-:S03]  /*2a20*/  CS2R R56, SRZ ;  /* 0x0000000000387805 */ /* 0x008fc6000001ff00 */
[----:B------:R-:W-:Y:S01]  /*2a30*/  STS.U16 [R3+UR6+0x7f00], R129 ;  /* 0x007f008103007988 */ /* 0x000fe20008000406 */
[----:B0-----:R-:W-:-:S03]  /*2a40*/  CS2R R58, SRZ ;  /* 0x00000000003a7805 */ /* 0x001fc6000001ff00 */
[----:B------:R-:W-:Y:S01]  /*2a50*/  STS.U16 [R3+UR6+0x3d00], R66 ;  /* 0x003d004203007988 */ /* 0x000fe20008000406 */
[----:B----4-:R-:W-:-:S03]  /*2a60*/  CS2R R60, SRZ ;  /* 0x00000000003c7805 */ /* 0x010fc6000001ff00 */
[----:B------:R-:W-:Y:S01]  /*2a70*/  STS.U16 [R3+UR6+0x3f00], R68 ;  /* 0x003f004403007988 */ /* 0x000fe20008000406 */
[----:B-1----:R-:W-:-:S03]  /*2a80*/  CS2R R62, SRZ ;  /* 0x00000000003e7805 */ /* 0x002fc6000001ff00 */
[----:B------:R-:W-:Y:S01]  /*2a90*/  STS.U16 [R3+UR6+0x4100], R70 ;  /* 0x0041004603007988 */ /* 0x000fe20008000406 */
[----:B------:R-:W-:-:S03]  /*2aa0*/  CS2R R120, SRZ ;  /* 0x0000000000787805 */ /* 0x000fc6000001ff00 */
        /* <DEDUP_REMOVED lines=18> */
[----:B------:R0:W-:Y:S01]  /*2bd0*/  STS.U16 [R3+UR6+0x5500], R106 ;  /* 0x0055006a03007988 */ /* 0x0001e20008000406 */
[----:B------:R-:W-:-:S03]  /*2be0*/  CS2R R146, SRZ ;  /* 0x0000000000927805 */ /* 0x000fc6000001ff00 */
[----:B------:R1:W-:Y:S01]  /*2bf0*/  STS.U16 [R3+UR6+0x5700], R108 ;  /* 0x0057006c03007988 */ /* 0x0003e20008000406 */
[----:B------:R-:W-:-:S03]  /*2c00*/  CS2R R148, SRZ ;  /* 0x0000000000947805 */ /* 0x000fc6000001ff00 */
[----:B------:R2:W-:Y:S01]  /*2c10*/  STS.U16 [R3+UR6+0x5900], R110 ;  /* 0x0059006e03007988 */ /* 0x0005e20008000406 */
[----:B------:R-:W-:-:S03]  /*2c20*/  CS2R R150, SRZ ;  /* 0x0000000000967805 */ /* 0x000fc6000001ff00 */
[----:B------:R-:W-:Y:S01]  /*2c30*/  STS.U16 [R3+UR6+0x5b00], R114 ;  /* 0x005b007203007988 */ /* 0x000fe20008000406 */
[----:B0-----:R-:W-:-:S03]  /*2c40*/  CS2R R106, SRZ ;  /* 0x00000000006a7805 */ /* 0x001fc6000001ff00 */
[----:B------:R-:W-:Y:S01]  /*2c50*/  STS.U16 [R3+UR6+0x5d00], R118 ;  /* 0x005d007603007988 */ /* 0x000fe20008000406 */
[----:B-1----:R-:W-:-:S03]  /*2c60*/  CS2R R108, SRZ ;  /* 0x00000000006c7805 */ /* 0x002fc6000001ff00 */
[----:B------:R0:W-:Y:S01]  /*2c70*/  STS.U16 [R3+UR6+0x5f00], R113 ;  /* 0x005f007103007988 */ /* 0x0001e20008000406 */
[----:B--2---:R-:W-:-:S03]  /*2c80*/  CS2R R110, SRZ ;  /* 0x00000000006e7805 */ /* 0x004fc6000001ff00 */
        /* <DEDUP_REMOVED lines=14> */
[----:B------:R-:W-:Y:S01]  /*2d70*/  STS.U16 [R3+UR6+0x6f00], R90 ;  /* 0x006f005a03007988 */ /* 0x000fe20008000406 */
[----:B-1----:R-:W-:-:S03]  /*2d80*/  CS2R R126, SRZ ;  /* 0x00000000007e7805 */ /* 0x002fc6000001ff00 */
[----:B------:R-:W-:Y:S01]  /*2d90*/  STS.U16 [R3+UR6+0x7100], R84 ;  /* 0x0071005403007988 */ /* 0x000fe20008000406 */
[----:B--2---:R-:W-:-:S03]  /*2da0*/  CS2R R14, SRZ ;  /* 0x00000000000e7805 */ /* 0x004fc6000001ff00 */
[----:B------:R-:W-:Y:S01]  /*2db0*/  STS.U16 [R3+UR6+0x7300], R96 ;  /* 0x0073006003007988 */ /* 0x000fe20008000406 */
[----:B---3--:R-:W-:-:S03]  /*2dc0*/  CS2R R118, SRZ ;  /* 0x0000000000767805 */ /* 0x008fc6000001ff00 */
        /* <DEDUP_REMOVED lines=9> */
[----:B------:R-:W-:Y:S02]  /*2e60*/  CS2R R160, SRZ ;  /* 0x0000000000a07805 */ /* 0x000fe4000001ff00 */
[----:B------:R-:W-:Y:S02]  /*2e70*/  CS2R R162, SRZ ;  /* 0x0000000000a27805 */ /* 0x000fe4000001ff00 */
[C---:B------:R-:W-:Y:S02]  /*2e80*/  LOP3.LUT R4, R237.reuse, 0x7f, RZ, 0xc0, !PT ;  /* 0x0000007fed047812 */ /* 0x040fe400078ec0ff */
[----:B------:R-:W-:Y:S02]  /*2e90*/  LOP3.LUT R5, R237, 0x1c, RZ, 0xc0, !PT ;  /* 0x0000001ced057812 */ /* 0x000fe400078ec0ff */
[----:B0-----:R-:W-:Y:S01]  /*2ea0*/  CS2R R104, SRZ ;  /* 0x0000000000687805 */ /* 0x001fe2000001ff00 */
[----:B------:R-:W-:Y:S06]  /*2eb0*/  @!P0 BRA `(.L_x_0) ;  /* 0x0000006000908947 */ /* 0x000fec0003800000 */
[----:B------:R-:W0:Y:S01]  /*2ec0*/  LDC.64 R2, c[0x0][0x250] ;  /* 0x00009400ff027b82 */ /* 0x000e220000000a00 */
[----:B------:R-:W-:Y:S01]  /*2ed0*/  SHF.R.U32.HI R6, RZ, 0x4, R237 ;  /* 0x00000004ff067819 */ /* 0x000fe200000116ed */
[----:B------:R-:W-:Y:S01]  /*2ee0*/  ULDC.64 UR4, c[0x0][0x260] ;  /* 0x0000980000047ab9 */ /* 0x000fe20000000a00 */
[C---:B------:R-:W-:Y:S01]  /*2ef0*/  LEA.HI R235, R5.reuse, 0x18, RZ, 0x1e ;  /* 0x0000001805eb7811 */ /* 0x040fe200078ff0ff */
[----:B------:R-:W-:Y:S01]  /*2f00*/  UIMAD UR4, UR7, UR4, URZ ;  /* 0x00000004070472a4 */ /* 0x000fe2000f8e023f */
[C---:B------:R-:W-:Y:S01]  /*2f10*/  LEA.HI R7, R5.reuse, 0x10, RZ, 0x1e ;  /* 0x0000001005077811 */ /* 0x040fe200078ff0ff */
[----:B------:R-:W-:Y:S01]  /*2f20*/  IMAD.MOV.U32 R65, RZ, RZ, -0x800000 ;  /* 0xff800000ff417424 */ /* 0x000fe200078e00ff */
[C---:B------:R-:W-:Y:S01]  /*2f30*/  LEA.HI R233, R5.reuse, 0x8, RZ, 0x1e ;  /* 0x0000000805e97811 */ /* 0x040fe200078ff0ff */
[----:B------:R-:W1:Y:S01]  /*2f40*/  LDC.64 R10, c[0x0][0x218] ;  /* 0x00008600ff0a7b82 */ /* 0x000e620000000a00 */
[----:B------:R-:W-:Y:S01]  /*2f50*/  LEA.HI R232, R5, R0, RZ, 0x1e ;  /* 0x0000000005e87211 */ /* 0x000fe200078ff0ff */
[----:B------:R-:W-:Y:S01]  /*2f60*/  IMAD.IADD R235, R0, 0x1, R235 ;  /* 0x0000000100eb7824 */ /* 0x000fe200078e02eb */
[----:B------:R-:W-:Y:S01]  /*2f70*/  SGXT.U32 R5, R6, 0x3 ;  /* 0x000000030605781a */ /* 0x000fe20000000000 */
[C---:B------:R-:W-:Y:S01]  /*2f80*/  IMAD.IADD R234, R0.reuse, 0x1, R7 ;  /* 0x0000000100ea7824 */ /* 0x040fe200078e0207 */
[C---:B------:R-:W-:Y:S01]  /*2f90*/  LOP3.LUT R6, R237.reuse, 0xf, RZ, 0xc0, !PT ;  /* 0x0000000fed067812 */ /* 0x040fe200078ec0ff */
[----:B------:R-:W-:Y:S01]  /*2fa0*/  IMAD.IADD R233, R0, 0x1, R233 ;  /* 0x0000000100e97824 */ /* 0x000fe200078e02e9 */
[C---:B------:R-:W-:Y:S01]  /*2fb0*/  LOP3.LUT P0, RZ, R237.reuse, 0x3, RZ, 0xc0, !PT ;  /* 0x00000003edff7812 */ /* 0x040fe2000780c0ff */
[----:B------:R-:W2:Y:S01]  /*2fc0*/  LDC R13, c[0x0][0x258] ;  /* 0x00009600ff0d7b82 */ /* 0x000ea20000000800 */
[----:B------:R-:W-:Y:S01]  /*2fd0*/  LOP3.LUT P1, RZ, R237, 0x1, RZ, 0xc0, !PT ;  /* 0x00000001edff7812 */ /* 0x000fe2000782c0ff */
[----:B------:R-:W-:Y:S01]  /*2fe0*/  IMAD R9, R6, UR5, RZ ;  /* 0x0000000506097c24 */ /* 0x000fe2000f8e02ff */
[----:B------:R-:W-:Y:S01]  /*2ff0*/  USHF.L.U32 UR5, UR4, 0x1, URZ ;  /* 0x0000000104057899 */ /* 0x000fe2000800063f */
[C---:B------:R-:W-:Y:S01]  /*3000*/  ISETP.GE.U32.AND P6, PT, R4.reuse, 0x40, PT ;  /* 0x000000400400780c */ /* 0x040fe20003fc6070 */
[----:B------:R-:W-:Y:S01]  /*3010*/  IMAD.MOV.U32 R215, RZ, RZ, -0x800000 ;  /* 0xff800000ffd77424 */ /* 0x000fe200078e00ff */
[----:B------:R-:W-:Y:S01]  /*3020*/  ISETP.LT.U32.AND P0, PT, R4, 0x40, !P0 ;  /* 0x000000400400780c */ /* 0x000fe20004701070 */
[----:B------:R-:W-:Y:S01]  /*3030*/  IMAD.MOV.U32 R230, RZ, RZ, 0x3f800000 ;  /* 0x3f800000ffe67424 */ /* 0x000fe200078e00ff */
[----:B------:R-:W3:Y:S01]  /*3040*/  LDC R37, c[0x0][0x268] ;  /* 0x00009a00ff257b82 */ /* 0x000ee20000000800 */
[----:B0-----:R-:W-:Y:S01]  /*3050*/  IMAD R2, R2, UR7, RZ ;  /* 0x0000000702027c24 */ /* 0x001fe2000f8e02ff */
[----:B------:R-:W-:Y:S01]  /*3060*/  ISETP.LT.U32.AND P1, PT, R4, 0x40, !P1 ;  /* 0x000000400400780c */ /* 0x000fe20004f21070 */
[----:B------:R-:W-:Y:S01]  /*3070*/  IMAD R64, R3, 0x3, RZ ;  /* 0x0000000303407824 */ /* 0x000fe200078e02ff */
[----:B------:R-:W-:Y:S01]  /*3080*/  LEA.HI R12, R237, 0x1b8, RZ, 0x1c ;  /* 0x000001b8ed0c7811 */ /* 0x000fe200078fe0ff */
[C---:B------:R-:W-:Y:S01]  /*3090*/  IMAD.SHL.U32 R67, R3.reuse, 0x4, RZ ;  /* 0x0000000403437824 */ /* 0x040fe200078e00ff */
[----:B------:R-:W-:Y:S01]  /*30a0*/  MOV R231, 0x3f800000 ;  /* 0x3f80000000e77802 */ /* 0x000fe20000000f00 */
[C---:B------:R-:W-:Y:S01]  /*30b0*/  IMAD R68, R3.reuse, 0x5, RZ ;  /* 0x0000000503447824 */ /* 0x040fe200078e02ff */
[----:B------:R-:W0:Y:S01]  /*30c0*/  LDC.64 R34, c[0x0][0x220] ;  /* 0x00008800ff227b82 */ /* 0x000e220000000a00 */
[C---:B-1----:R-:W-:Y:S01]  /*30d0*/  LEA R179, P2, R2.reuse, R10, 0x1 ;  /* 0x0000000a02b37211 */ /* 0x042fe200078408ff */
[----:B------:R-:W-:Y:S01]  /*30e0*/  IMAD R69, R3, 0x6, RZ ;  /* 0x0000000603457824 */ /* 0x000fe200078e02ff */
[----:B------:R-:W-:Y:S01]  /*30f0*/  LEA.HI R10, R237, 0x138, RZ, 0x1c ;  /* 0x00000138ed0a7811 */ /* 0x000fe200078fe0ff */
[C---:B------:R-:W-:Y:S01]  /*3100*/  IMAD R70, R3.reuse, 0x7, RZ ;  /* 0x0000000703467824 */ /* 0x040fe200078e02ff */
[----:B------:R-:W-:Y:S01]  /*3110*/  LEA.HI.X.SX32 R11, R2, R11, 0x1, P2 ;  /* 0x0000000b020b7211 */ /* 0x000fe200010f0eff */
[C---:B------:R-:W-:Y:S01]  /*3120*/  IMAD.SHL.U32 R71, R3.reuse, 0x8, RZ ;  /* 0x0000000803477824 */ /* 0x040fe200078e00ff */
[----:B------:R-:W-:Y:S01]  /*3130*/  MOV R66, 0xff800000 ;  /* 0xff80000000427802 */ /* 0x000fe20000000f00 */
[----:B--2---:R-:W-:Y:S01]  /*3140*/  IMAD R0, R4, R13, RZ ;  /* 0x0000000d04007224 */ /* 0x004fe200078e02ff */
[----:B------:R-:W-:Y:S01]  /*3150*/  MOV R229, 0x3f800000 ;  /* 0x3f80000000e57802 */ /* 0x000fe20000000f00 */
[----:B------:R-:W-:Y:S01]  /*3160*/  IMAD R72, R3, 0x9, RZ ;  /* 0x0000000903487824 */ /* 0x000fe200078e02ff */
[----:B------:R-:W-:Y:S01]  /*3170*/  CS2R R44, SRZ ;  /* 0x00000000002c7805 */ /* 0x000fe2000001ff00 */
[----:B------:R-:W-:Y:S01]  /*3180*/  IMAD R2, R13, 0x80, R0 ;  /* 0x000000800d027824 */ /* 0x000fe200078e0200 */
[----:B------:R-:W-:Y:S01]  /*3190*/  LEA R6, P4, R0, R179, 0x1 ;  /* 0x000000b300067211 */ /* 0x000fe200078808ff */
[----:B------:R-:W-:Y:S01]  /*31a0*/  IMAD R73, R3, 0xa, RZ ;  /* 0x0000000a03497824 */ /* 0x000fe200078e02ff */
[----:B------:R-:W-:Y:S01]  /*31b0*/  CS2R R46, SRZ ;  /* 0x00000000002e7805 */ /* 0x000fe2000001ff00 */
[----:B---3--:R-:W-:Y:S01]  /*31c0*/  IMAD R14, R5, R37, RZ ;  /* 0x00000025050e7224 */ /* 0x008fe200078e02ff */
[----:B------:R-:W-:Y:S01]  /*31d0*/  LEA R4, P5, R2, R179, 0x1 ;  /* 0x000000b302047211 */ /* 0x000fe200078a08ff */
[----:B------:R-:W-:Y:S01]  /*31e0*/  IMAD.SHL.U32 R5, R9, 0x2, RZ ;  /* 0x0000000209057824 */ /* 0x000fe200078e00ff */
[----:B------:R-:W-:Y:S01]  /*31f0*/  LEA.HI.X.SX32 R7, R0, R11, 0x1, P4 ;  /* 0x0000000b00077211 */ /* 0x000fe200020f0eff */
[----:B------:R-:W-:Y:S01]  /*3200*/  IMAD R8, R13, 0x80, R2 ;  /* 0x000000800d087824 */ /* 0x000fe200078e0202 */
[----:B------:R-:W-:Y:S01]  /*3210*/  CS2R R48, SRZ ;  /* 0x0000000000307805 */ /* 0x000fe2000001ff00 */
[----:B------:R-:W-:Y:S01]  /*3220*/  IMAD R15, R37, 0x8, R14 ;  /* 0x00000008250f7824 */ /* 0x000fe200078e020e */
[----:B------:R-:W-:-:S02]  /*3230*/  CS2R R50, SRZ ;  /* 0x0000000000327805 */ /* 0x000fc4000001ff00 */
[----:B0-----:R-:W-:Y:S01]  /*3240*/  IADD3 R241, P2, P3, R5, UR5, R34 ;  /* 0x0000000505f17c10 */ /* 0x001fe2000fb5e022 */
[----:B------:R-:W-:Y:S01]  /*3250*/  UIMAD.WIDE UR4, UR4, 0x2, URZ ;  /* 0x00000002040478a5 */ /* 0x000fe2000f8e023f */
[----:B------:R-:W-:Y:S01]  /*3260*/  LEA.HI.X.SX32 R5, R2, R11, 0x1, P5 ;  /* 0x0000000b02057211 */ /* 0x000fe200028f0eff */
[----:B------:R-:W-:Y:S01]  /*3270*/  IMAD.HI R2, R9, 0x2, RZ ;  /* 0x0000000209027827 */ /* 0x000fe200078e02ff */
[C---:B------:R-:W-:Y:S02]  /*3280*/  LEA R180, P4, R8.reuse, R179, 0x1 ;  /* 0x000000b308b47211 */ /* 0x040fe400078808ff */
[----:B------:R-:W-:Y:S02]  /*3290*/  CS2R R172, SRZ ;  /* 0x0000000000ac7805 */ /* 0x000fe4000001ff00 */
[----:B------:R-:W-:Y:S01]  /*32a0*/  LEA R16, R37, R15, 0x3 ;  /* 0x0000000f25107211 */ /* 0x000fe200078e18ff */
[----:B------:R-:W-:Y:S01]  /*32b0*/  IMAD R0, R13, 0x80, R8 ;  /* 0x000000800d007824 */ /* 0x000fe200078e0208 */
[----:B------:R-:W-:Y:S01]  /*32c0*/  LEA.HI.X.SX32 R181, R8, R11, 0x1, P4 ;  /* 0x0000000b08b57211 */ /* 0x000fe200020f0eff */
[----:B------:R-:W-:Y:S01]  /*32d0*/  IMAD R32, R12, R37, RZ ;  /* 0x000000250c207224 */ /* 0x000fe200078e02ff */
[----:B------:R-:W-:Y:S01]  /*32e0*/  IADD3.X R35, R2, UR5, R35, P2, P3 ;  /* 0x0000000502237c10 */ /* 0x000fe200097e6423 */
[C---:B------:R-:W-:Y:S01]  /*32f0*/  IMAD R17, R37.reuse, 0x8, R16 ;  /* 0x0000000825117824 */ /* 0x040fe200078e0210 */
[----:B------:R-:W-:Y:S01]  /*3300*/  LEA R38, P4, R14, R241, 0x1 ;  /* 0x000000f10e267211 */ /* 0x000fe200078808ff */
[----:B------:R-:W-:Y:S01]  /*3310*/  IMAD R30, R10, R37, RZ ;  /* 0x000000250a1e7224 */ /* 0x000fe200078e02ff */
[----:B------:R-:W-:Y:S01]  /*3320*/  LEA R178, P5, R0, R179, 0x1 ;  /* 0x000000b300b27211 */ /* 0x000fe200078a08ff */
[----:B------:R-:W-:Y:S01]  /*3330*/  IMAD R18, R37, 0x8, R17 ;  /* 0x0000000825127824 */ /* 0x000fe200078e0211 */
[----:B------:R-:W-:Y:S01]  /*3340*/  LEA.HI.X.SX32 R39, R14, R35, 0x1, P4 ;  /* 0x000000230e277211 */ /* 0x000fe200020f0eff */
[----:B------:R-:W-:Y:S01]  /*3350*/  IMAD.WIDE R80, R64, 0x2, R6 ;  /* 0x0000000240507825 */ /* 0x000fe200078e0206 */
[----:B------:R-:W-:-:S02]  /*3360*/  LEA.HI R13, R237, 0x1f8, RZ, 0x1c ;  /* 0x000001f8ed0d7811 */ /* 0x000fc400078fe0ff */
[----:B------:R-:W-:Y:S02]  /*3370*/  CS2R R174, SRZ ;  /* 0x0000000000ae7805 */ /* 0x000fe4000001ff00 */
[----:B------:R-:W-:Y:S01]  /*3380*/  LEA.HI.X.SX32 R179, R0, R11, 0x1, P5 ;  /* 0x0000000b00b37211 */ /* 0x000fe200028f0eff */
[----:B------:R0:W-:Y:S01]  /*3390*/  STL.64 [R1+0x1c0], R38 ;  /* 0x0001c02601007387 */ /* 0x0001e20000100a00 */
[----:B------:R-:W-:Y:S01]  /*33a0*/  LEA R12, P5, R17, R241, 0x1 ;  /* 0x000000f1110c7211 */ /* 0x000fe200078a08ff */
[----:B------:R-:W-:Y:S01]  /*33b0*/  IMAD R33, R13, R37, RZ ;  /* 0x000000250d217224 */ /* 0x000fe200078e02ff */
[----:B------:R-:W-:Y:S01]  /*33c0*/  LEA R40, P3, R15, R241, 0x1 ;  /* 0x000000f10f287211 */ /* 0x000fe200078608ff */
[----:B------:R-:W-:Y:S01]  /*33d0*/  IMAD.WIDE R82, R64, 0x2, R4 ;  /* 0x0000000240527825 */ /* 0x000fe200078e0204 */
[----:B------:R-:W-:Y:S02]  /*33e0*/  LEA R19, R37, R18, 0x3 ;  /* 0x0000001225137211 */ /* 0x000fe400078e18ff */
[----:B------:R-:W-:-:S02]  /*33f0*/  CS2R R168, SRZ ;  /* 0x0000000000a87805 */ /* 0x000fc4000001ff00 */
[-C--:B------:R-:W-:Y:S01]  /*3400*/  LEA.HI.X.SX32 R13, R17, R35.reuse, 0x1, P5 ;  /* 0x00000023110d7211 */ /* 0x080fe200028f0eff */
[----:B------:R-:W-:Y:S01]  /*3410*/  IMAD.WIDE R84, R67, 0x2, R6 ;  /* 0x0000000243547825 */ /* 0x000fe200078e0206 */
[----:B------:R-:W-:Y:S02]  /*3420*/  LEA.HI.X.SX32 R41, R15, R35, 0x1, P3 ;  /* 0x000000230f297211 */ /* 0x000fe400018f0eff */
[----:B------:R-:W-:Y:S02]  /*3430*/  CS2R R170, SRZ ;  /* 0x0000000000aa7805 */ /* 0x000fe4000001ff00 */
[----:B------:R-:W-:Y:S01]  /*3440*/  LEA.HI R0, R237, 0x38, RZ, 0x1c ;  /* 0x00000038ed007811 */ /* 0x000fe200078fe0ff */
[----:B------:R-:W-:Y:S01]  /*3450*/  IMAD R20, R37, 0x8, R19 ;  /* 0x0000000825147824 */ /* 0x000fe200078e0213 */
[CC--:B0-----:R-:W-:Y:S01]  /*3460*/  LEA R38, P4, R16.reuse, R241.reuse, 0x1 ;  /* 0x000000f110267211 */ /* 0x0c1fe200078808ff */
[----:B------:R-:W-:Y:S01]  /*3470*/  STL.64 [R1+0x1a8], R12 ;  /* 0x0001a80c01007387 */ /* 0x000fe20000100a00 */
[----:B------:R-:W-:Y:S01]  /*3480*/  LEA R14, P5, R19, R241, 0x1 ;  /* 0x000000f1130e7211 */ /* 0x000fe200078a08ff */
[----:B------:R-:W-:Y:S01]  /*3490*/  IMAD R21, R37, 0x10, R20 ;  /* 0x0000001025157824 */ /* 0x000fe200078e0214 */
[----:B------:R-:W-:Y:S01]  /*34a0*/  LEA.HI.X.SX32 R39, R16, R35, 0x1, P4 ;  /* 0x0000002310277211 */ /* 0x000fe200020f0eff */
[----:B------:R-:W-:Y:S01]  /*34b0*/  STL.64 [R1+0x1b8], R40 ;  /* 0x0001b82801007387 */ /* 0x000fe20000100a00 */
[----:B------:R-:W-:Y:S01]  /*34c0*/  IMAD R0, R0, R37, RZ ;  /* 0x0000002500007224 */ /* 0x000fe200078e02ff */
[----:B------:R-:W-:Y:S01]  /*34d0*/  LEA.HI.X.SX32 R15, R19, R35, 0x1, P5 ;  /* 0x00000023130f7211 */ /* 0x000fe200028f0eff */
[----:B------:R-:W-:Y:S01]  /*34e0*/  IMAD R74, R3, 0xb, RZ ;  /* 0x0000000b034a7824 */ /* 0x000fe200078e02ff */
[----:B------:R0:W-:Y:S01]  /*34f0*/  STL.64 [R1+0x1b0], R38 ;  /* 0x0001b02601007387 */ /* 0x0001e20000100a00 */
[----:B------:R-:W-:Y:S01]  /*3500*/  LEA R22, R37, R21, 0x3 ;  /* 0x0000001525167211 */ /* 0x000fe200078e18ff */
[C---:B------:R-:W-:Y:S01]  /*3510*/  IMAD R75, R3.reuse, 0xc, RZ ;  /* 0x0000000c034b7824 */ /* 0x040fe200078e02ff */
[CC--:B------:R-:W-:Y:S01]  /*3520*/  LEA R42, P2, R0.reuse, R241.reuse, 0x1 ;  /* 0x000000f1002a7211 */ /* 0x0c0fe200078408ff */
[----:B------:R-:W-:Y:S01]  /*3530*/  IMAD.SHL.U32 R79, R3, 0x2, RZ ;  /* 0x00000002034f7824 */ /* 0x000fe200078e00ff */
[----:B------:R-:W-:Y:S01]  /*3540*/  LEA R16, P5, R21, R241, 0x1 ;  /* 0x000000f115107211 */ /* 0x000fe200078a08ff */
[----:B------:R-:W-:Y:S01]  /*3550*/  IMAD R23, R37, 0x8, R22 ;  /* 0x0000000825177824 */ /* 0x000fe200078e0216 */
[-C--:B------:R-:W-:Y:S01]  /*3560*/  LEA.HI.X.SX32 R43, R0, R35.reuse, 0x1, P2 ;  /* 0x00000023002b7211 */ /* 0x080fe200010f0eff */
[----:B------:R-:W-:Y:S01]  /*3570*/  IMAD R76, R3, 0xd, RZ ;  /* 0x0000000d034c7824 */ /* 0x000fe200078e02ff */
[----:B------:R-:W-:Y:S01]  /*3580*/  LEA.HI.X.SX32 R17, R21, R35, 0x1, P5 ;  /* 0x0000002315117211 */ /* 0x000fe200028f0eff */
[----:B------:R-:W-:Y:S01]  /*3590*/  IMAD R24, R37, 0x8, R23 ;  /* 0x0000000825187824 */ /* 0x000fe200078e0217 */
[----:B------:R-:W-:Y:S01]  /*35a0*/  LEA.HI R2, R237, 0x78, RZ, 0x1c ;  /* 0x00000078ed027811 */ /* 0x000fe200078fe0ff */
[----:B------:R-:W-:Y:S01]  /*35b0*/  IMAD R77, R3, 0xe, RZ ;  /* 0x0000000e034d7824 */ /* 0x000fe200078e02ff */
[----:B0-----:R-:W-:Y:S01]  /*35c0*/  LEA R38, P4, R18, R241, 0x1 ;  /* 0x000000f112267211 */ /* 0x001fe200078808ff */
[----:B------:R-:W-:Y:S01]  /*35d0*/  IMAD R25, R37, 0x8, R24 ;  /* 0x0000000825197824 */ /* 0x000fe200078e0218 */
[----:B------:R-:W-:Y:S01]  /*35e0*/  LEA.HI R8, R237, 0xb8, RZ, 0x1c ;  /* 0x000000b8ed087811 */ /* 0x000fe200078fe0ff */
[----:B------:R-:W-:Y:S01]  /*35f0*/  IMAD R27, R2, R37, RZ ;  /* 0x00000025021b7224 */ /* 0x000fe200078e02ff */
[----:B------:R-:W-:Y:S01]  /*3600*/  LEA.HI.X.SX32 R39, R18, R35, 0x1, P4 ;  /* 0x0000002312277211 */ /* 0x000fe200020f0eff */
[----:B------:R-:W-:Y:S01]  /*3610*/  IMAD R26, R37, 0x8, R25 ;  /* 0x00000008251a7824 */ /* 0x000fe200078e0219 */
[----:B------:R-:W-:Y:S01]  /*3620*/  LEA R18, P5, R24, R241, 0x1 ;  /* 0x000000f118127211 */ /* 0x000fe200078a08ff */
[----:B------:R-:W-:Y:S01]  /*3630*/  IMAD R28, R8, R37, RZ ;  /* 0x00000025081c7224 */ /* 0x000fe200078e02ff */
[----:B------:R-:W-:Y:S01]  /*3640*/  LEA.HI R9, R237, 0xf8, RZ, 0x1c ;  /* 0x000000f8ed097811 */ /* 0x000fe200078fe0ff */
[----:B------:R0:W-:Y:S01]  /*3650*/  STL.64 [R1+0x1a0], R38 ;  /* 0x0001a02601007387 */ /* 0x0001e20000100a00 */
[----:B------:R-:W-:Y:S01]  /*3660*/  LEA.HI.X.SX32 R19, R24, R35, 0x1, P5 ;  /* 0x0000002318137211 */ /* 0x000fe200028f0eff */
[----:B------:R-:W-:Y:S01]  /*3670*/  IMAD R78, R3, 0xf, RZ ;  /* 0x0000000f034e7824 */ /* 0x000fe200078e02ff */
[----:B------:R-:W-:Y:S01]  /*3680*/  LEA R2, R37, R26, 0x3 ;  /* 0x0000001a25027211 */ /* 0x000fe200078e18ff */
[----:B------:R-:W-:Y:S01]  /*3690*/  STL.64 [R1+0x198], R14 ;  /* 0x0001980e01007387 */ /* 0x000fe20000100a00 */
[----:B------:R-:W-:Y:S01]  /*36a0*/  IMAD R29, R9, R37, RZ ;  /* 0x00000025091d7224 */ /* 0x000fe200078e02ff */
[----:B------:R-:W-:Y:S01]  /*36b0*/  LEA.HI R11, R237, 0x178, RZ, 0x1c ;  /* 0x00000178ed0b7811 */ /* 0x000fe200078fe0ff */
[----:B------:R-:W-:Y:S01]  /*36c0*/  IMAD.MOV.U32 R3, RZ, RZ, -0x800000 ;  /* 0xff800000ff037424 */ /* 0x000fe200078e00ff */
[----:B------:R1:W-:Y:S01]  /*36d0*/  STL.64 [R1+0x188], R42 ;  /* 0x0001882a01007387 */ /* 0x0003e20000100a00 */
[----:B------:R-:W-:Y:S01]  /*36e0*/  IMAD R8, R37, 0x10, R2 ;  /* 0x0000001025087824 */ /* 0x000fe200078e0202 */
[----:B------:R-:W-:Y:S01]  /*36f0*/  LEA R40, P3, R27, R241, 0x1 ;  /* 0x000000f11b287211 */ /* 0x000fe200078608ff */
[----:B------:R-:W-:Y:S01]  /*3700*/  IMAD R31, R11, R37, RZ ;  /* 0x000000250b1f7224 */ /* 0x000fe200078e02ff */
[C---:B0-----:R-:W-:Y:S01]  /*3710*/  LEA R38, P4, R20.reuse, R241, 0x1 ;  /* 0x000000f114267211 */ /* 0x041fe200078808ff */
[----:B------:R-:W-:Y:S01]  /*3720*/  IMAD R9, R37, 0x8, R8 ;  /* 0x0000000825097824 */ /* 0x000fe200078e0208 */
[-C--:B------:R-:W-:Y:S01]  /*3730*/  LEA.HI.X.SX32 R41, R27, R35.reuse, 0x1, P3 ;  /* 0x000000231b297211 */ /* 0x080fe200018f0eff */
[----:B------:R-:W-:Y:S01]  /*3740*/  IMAD.MOV.U32 R228, RZ, RZ, 0x3f800000 ;  /* 0x3f800000ffe47424 */ /* 0x000fe200078e00ff */
[----:B------:R-:W-:Y:S01]  /*3750*/  LEA.HI.X.SX32 R39, R20, R35, 0x1, P4 ;  /* 0x0000002314277211 */ /* 0x000fe200020f0eff */
[----:B------:R-:W-:Y:S01]  /*3760*/  IMAD R10, R37, 0x8, R9 ;  /* 0x00000008250a7824 */ /* 0x000fe200078e0209 */
[----:B------:R-:W-:-:S02]  /*3770*/  LEA R24, P3, R9, R241, 0x1 ;  /* 0x000000f109187211 */ /* 0x000fc400078608ff */
[----:B------:R-:W-:Y:S02]  /*3780*/  CS2R R52, SRZ ;  /* 0x0000000000347805 */ /* 0x000fe4000001ff00 */
[----:B-1----:R-:W-:Y:S01]  /*3790*/  CS2R R42, SRZ ;  /* 0x00000000002a7805 */ /* 0x002fe2000001ff00 */
[----:B------:R0:W-:Y:S01]  /*37a0*/  STL.64 [R1+0x190], R38 ;  /* 0x0001902601007387 */ /* 0x0001e20000100a00 */
[C---:B------:R-:W-:Y:S01]  /*37b0*/  IMAD R11, R37.reuse, 0x8, R10 ;  /* 0x00000008250b7824 */ /* 0x040fe200078e020a */
[----:B------:R-:W-:Y:S02]  /*37c0*/  CS2R R54, SRZ ;  /* 0x0000000000367805 */ /* 0x000fe4000001ff00 */
[----:B------:R-:W-:Y:S01]  /*37d0*/  CS2R R56, SRZ ;  /* 0x0000000000387805 */ /* 0x000fe2000001ff00 */
[----:B------:R1:W-:Y:S01]  /*37e0*/  STL.64 [R1+0x180], R16 ;  /* 0x0001801001007387 */ /* 0x0003e20000100a00 */
[----:B------:R-:W-:Y:S02]  /*37f0*/  CS2R R58, SRZ ;  /* 0x00000000003a7805 */ /* 0x000fe4000001ff00 */
[----:B------:R-:W-:-:S02]  /*3800*/  LEA R12, R37, R11, 0x3 ;  /* 0x0000000b250c7211 */ /* 0x000fc400078e18ff */
[----:B------:R-:W-:Y:S02]  /*3810*/  CS2R R60, SRZ ;  /* 0x00000000003c7805 */ /* 0x000fe4000001ff00 */
[----:B------:R-:W-:Y:S02]  /*3820*/  CS2R R62, SRZ ;  /* 0x00000000003e7805 */ /* 0x000fe4000001ff00 */
[----:B------:R-:W-:Y:S02]  /*3830*/  CS2R R104, SRZ ;  /* 0x0000000000687805 */ /* 0x000fe4000001ff00 */
[----:B------:R-:W-:Y:S01]  /*3840*/  CS2R R106, SRZ ;  /* 0x00000000006a7805 */ /* 0x000fe2000001ff00 */
[----:B------:R-:W-:Y:S01]  /*3850*/  IMAD R13, R37, 0x8, R12 ;  /* 0x00000008250d7824 */ /* 0x000fe200078e020c */
[----:B0-----:R-:W-:Y:S02]  /*3860*/  LEA R38, P2, R22, R241, 0x1 ;  /* 0x000000f116267211 */ /* 0x001fe400078408ff */
[----:B------:R-:W-:-:S02]  /*3870*/  CS2R R108, SRZ ;  /* 0x00000000006c7805 */ /* 0x000fc4000001ff00 */
[----:B------:R-:W-:Y:S01]  /*3880*/  CS2R R110, SRZ ;  /* 0x00000000006e7805 */ /* 0x000fe2000001ff00 */
[----:B------:R-:W-:Y:S01]  /*3890*/  IMAD R14, R37, 0x8, R13 ;  /* 0x00000008250e7824 */ /* 0x000fe200078e020d */
[----:B-1----:R-:W-:Y:S02]  /*38a0*/  LEA R16, P4, R23, R241, 0x1 ;  /* 0x000000f117107211 */ /* 0x002fe400078808ff */
[----:B------:R-:W-:Y:S02]  /*38b0*/  CS2R R112, SRZ ;  /* 0x0000000000707805 */ /* 0x000fe4000001ff00 */
[-C--:B------:R-:W-:Y:S01]  /*38c0*/  LEA.HI.X.SX32 R39, R22, R35.reuse, 0x1, P2 ;  /* 0x0000002316277211 */ /* 0x080fe200010f0eff */
[----:B------:R-:W-:Y:S01]  /*38d0*/  IMAD R0, R37, 0x10, R14 ;  /* 0x0000001025007824 */ /* 0x000fe200078e020e */
[----:B------:R-:W-:Y:S02]  /*38e0*/  LEA.HI.X.SX32 R17, R23, R35, 0x1, P4 ;  /* 0x0000002317117211 */ /* 0x000fe400020f0eff */
[----:B------:R-:W-:-:S02]  /*38f0*/  CS2R R114, SRZ ;  /* 0x0000000000727805 */ /* 0x000fc4000001ff00 */
[----:B------:R-:W-:Y:S01]  /*3900*/  LEA R20, P4, R25, R241, 0x1 ;  /* 0x000000f119147211 */ /* 0x000fe200078808ff */
[----:B------:R-:W-:Y:S01]  /*3910*/  IMAD R15, R37, 0x8, R0 ;  /* 0x00000008250f7824 */ /* 0x000fe200078e0200 */
[----:B------:R-:W-:Y:S01]  /*3920*/  CS2R R116, SRZ ;  /* 0x0000000000747805 */ /* 0x000fe2000001ff00 */
[----:B------:R0:W-:Y:S01]  /*3930*/  STL.64 [R1+0x170], R16 ;  /* 0x0001701001007387 */ /* 0x0001e20000100a00 */
[----:B------:R-:W-:Y:S02]  /*3940*/  LEA.HI.X.SX32 R21, R25, R35, 0x1, P4 ;  /* 0x0000002319157211 */ /* 0x000fe400020f0eff */
[----:B------:R-:W-:Y:S02]  /*3950*/  CS2R R118, SRZ ;  /* 0x0000000000767805 */ /* 0x000fe4000001ff00 */
[----:B------:R-:W-:Y:S01]  /*3960*/  LEA R22, P4, R2, R241, 0x1 ;  /* 0x000000f102167211 */ /* 0x000fe200078808ff */
[----:B------:R1:W-:Y:S01]  /*3970*/  STL.64 [R1+0x178], R38 ;  /* 0x0001782601007387 */ /* 0x0003e20000100a00 */
[----:B------:R-:W-:-:S02]  /*3980*/  LEA.HI.X.SX32 R25, R9, R35, 0x1, P3 ;  /* 0x0000002309197211 */ /* 0x000fc400018f0eff */
[----:B------:R-:W-:Y:S02]  /*3990*/  CS2R R120, SRZ ;  /* 0x0000000000787805 */ /* 0x000fe4000001ff00 */
[----:B------:R-:W-:Y:S01]  /*39a0*/  LEA.HI.X.SX32 R23, R2, R35, 0x1, P4 ;  /* 0x0000002302177211 */ /* 0x000fe200020f0eff */
[----:B------:R2:W-:Y:S01]  /*39b0*/  STL.64 [R1+0x168], R18 ;  /* 0x0001681201007387 */ /* 0x0005e20000100a00 */
[----:B------:R-:W-:Y:S02]  /*39c0*/  CS2R R122, SRZ ;  /* 0x00000000007a7805 */ /* 0x000fe4000001ff00 */
[----:B------:R-:W-:Y:S02]  /*39d0*/  CS2R R124, SRZ ;  /* 0x00000000007c7805 */ /* 0x000fe4000001ff00 */
[----:B------:R-:W-:Y:S02]  /*39e0*/  CS2R R126, SRZ ;  /* 0x00000000007e7805 */ /* 0x000fe4000001ff00 */
[----:B0-----:R-:W-:-:S02]  /*39f0*/  LEA R16, R37, R15, 0x3 ;  /* 0x0000000f25107211 */ /* 0x001fc400078e18ff */
[----:B------:R-:W-:Y:S02]  /*3a00*/  CS2R R128, SRZ ;  /* 0x0000000000807805 */ /* 0x000fe4000001ff00 */
[----:B------:R-:W-:Y:S02]  /*3a10*/  CS2R R130, SRZ ;  /* 0x0000000000827805 */ /* 0x000fe4000001ff00 */
[----:B------:R-:W-:Y:S02]  /*3a20*/  CS2R R132, SRZ ;  /* 0x0000000000847805 */ /* 0x000fe4000001ff00 */
[----:B-1----:R-:W-:Y:S01]  /*3a30*/  LEA R38, P2, R28, R241, 0x1 ;  /* 0x000000f11c267211 */ /* 0x002fe200078408ff */
[----:B------:R-:W-:Y:S01]  /*3a40*/  IMAD R17, R37, 0x8, R16 ;  /* 0x0000000825117824 */ /* 0x000fe200078e0210 */
[----:B------:R-:W-:Y:S02]  /*3a50*/  CS2R R134, SRZ ;  /* 0x0000000000867805 */ /* 0x000fe4000001ff00 */
[----:B------:R-:W-:-:S02]  /*3a60*/  CS2R R136, SRZ ;  /* 0x0000000000887805 */ /* 0x000fc4000001ff00 */
[----:B--2---:R-:W-:Y:S02]  /*3a70*/  LEA R18, P5, R26, R241, 0x1 ;  /* 0x000000f11a127211 */ /* 0x004fe400078a08ff */
[----:B------:R-:W-:Y:S02]  /*3a80*/  CS2R R138, SRZ ;  /* 0x00000000008a7805 */ /* 0x000fe4000001ff00 */
[-C--:B------:R-:W-:Y:S02]  /*3a90*/  LEA.HI.X.SX32 R39, R28, R35.reuse, 0x1, P2 ;  /* 0x000000231c277211 */ /* 0x080fe400010f0eff */
[----:B------:R-:W-:Y:S02]  /*3aa0*/  CS2R R140, SRZ ;  /* 0x00000000008c7805 */ /* 0x000fe4000001ff00 */
[----:B------:R-:W-:Y:S02]  /*3ab0*/  LEA.HI.X.SX32 R19, R26, R35, 0x1, P5 ;  /* 0x000000231a137211 */ /* 0x000fe400028f0eff */
[----:B------:R-:W-:-:S02]  /*3ac0*/  CS2R R142, SRZ ;  /* 0x00000000008e7805 */ /* 0x000fc4000001ff00 */
[C---:B------:R-:W-:Y:S02]  /*3ad0*/  LEA R26, P2, R15.reuse, R241, 0x1 ;  /* 0x000000f10f1a7211 */ /* 0x040fe400078408ff */
[----:B------:R-:W-:Y:S02]  /*3ae0*/  CS2R R144, SRZ ;  /* 0x0000000000907805 */ /* 0x000fe4000001ff00 */
[----:B------:R-:W-:Y:S01]  /*3af0*/  CS2R R146, SRZ ;  /* 0x0000000000927805 */ /* 0x000fe2000001ff00 */
[----:B------:R0:W-:Y:S01]  /*3b00*/  STL.64 [R1+0x158], R18 ;  /* 0x0001581201007387 */ /* 0x0001e20000100a00 */
[----:B------:R-:W-:Y:S02]  /*3b10*/  LEA.HI.X.SX32 R27, R15, R35, 0x1, P2 ;  /* 0x000000230f1b7211 */ /* 0x000fe400010f0eff */
[----:B------:R-:W-:Y:S02]  /*3b20*/  CS2R R148, SRZ ;  /* 0x0000000000947805 */ /* 0x000fe4000001ff00 */
[----:B------:R-:W-:Y:S01]  /*3b30*/  CS2R R150, SRZ ;  /* 0x0000000000967805 */ /* 0x000fe2000001ff00 */
[----:B------:R1:W-:Y:S01]  /*3b40*/  STL.64 [R1+0x160], R20 ;  /* 0x0001601401007387 */ /* 0x0003e20000100a00 */
[----:B------:R-:W-:-:S02]  /*3b50*/  CS2R R152, SRZ ;  /* 0x0000000000987805 */ /* 0x000fc4000001ff00 */
[----:B------:R-:W-:Y:S02]  /*3b60*/  CS2R R154, SRZ ;  /* 0x00000000009a7805 */ /* 0x000fe4000001ff00 */
[----:B------:R-:W-:Y:S01]  /*3b70*/  CS2R R156, SRZ ;  /* 0x00000000009c7805 */ /* 0x000fe2000001ff00 */
[----:B------:R2:W-:Y:S01]  /*3b80*/  STL.64 [R1+0x148], R40 ;  /* 0x0001482801007387 */ /* 0x0005e20000100a00 */
[----:B------:R-:W-:Y:S02]  /*3b90*/  CS2R R158, SRZ ;  /* 0x00000000009e7805 */ /* 0x000fe4000001ff00 */
[----:B------:R-:W-:Y:S02]  /*3ba0*/  CS2R R164, SRZ ;  /* 0x0000000000a47805 */ /* 0x000fe4000001ff00 */
[----:B------:R-:W-:Y:S01]  /*3bb0*/  CS2R R166, SRZ ;  /* 0x0000000000a67805 */ /* 0x000fe2000001ff00 */
[----:B------:R3:W-:Y:S01]  /*3bc0*/  STL.64 [R1+0x150], R22 ;  /* 0x0001501601007387 */ /* 0x0007e20000100a00 */
[----:B0-----:R-:W-:Y:S01]  /*3bd0*/  IMAD R18, R37, 0x8, R17 ;  /* 0x0000000825127824 */ /* 0x001fe200078e0211 */
[----:B------:R-:W-:-:S02]  /*3be0*/  CS2R R160, SRZ ;  /* 0x0000000000a07805 */ /* 0x000fc4000001ff00 */
[----:B------:R-:W-:Y:S02]  /*3bf0*/  CS2R R162, SRZ ;  /* 0x0000000000a27805 */ /* 0x000fe4000001ff00 */
[C---:B-1----:R-:W-:Y:S01]  /*3c00*/  LEA R20, P5, R8.reuse, R241, 0x1 ;  /* 0x000000f108147211 */ /* 0x042fe200078a08ff */
[C---:B------:R-:W-:Y:S01]  /*3c10*/  IMAD R19, R37.reuse, 0x8, R18 ;  /* 0x0000000825137824 */ /* 0x040fe200078e0212 */
[----:B------:R-:W-:Y:S01]  /*3c20*/  UMOV UR4, URZ ;  /* 0x0000003f00047c82 */ /* 0x000fe20008000000 */
[----:B------:R-:W-:Y:S01]  /*3c30*/  UMOV UR5, URZ ;  /* 0x0000003f00057c82 */ /* 0x000fe20008000000 */
[----:B------:R-:W-:Y:S02]  /*3c40*/  LEA.HI.X.SX32 R21, R8, R35, 0x1, P5 ;  /* 0x0000002308157211 */ /* 0x000fe400028f0eff */
[----:B--2---:R-:W-:Y:S02]  /*3c50*/  CS2R R40, SRZ ;  /* 0x0000000000287805 */ /* 0x004fe4000001ff00 */
[C---:B------:R-:W-:Y:S01]  /*3c60*/  LEA R2, R37.reuse, R19, 0x3 ;  /* 0x0000001325027211 */ /* 0x040fe200078e18ff */
[----:B------:R-:W-:Y:S01]  /*3c70*/  ULDC UR9, c[0x0][0x238] ;  /* 0x00008e0000097ab9 */ /* 0x000fe20000000800 */
[C---:B---3--:R-:W-:Y:S01]  /*3c80*/  LEA R22, P4, R10.reuse, R241, 0x1 ;  /* 0x000000f10a167211 */ /* 0x048fe200078808ff */
[----:B------:R0:W-:Y:S02]  /*3c90*/  STL.64 [R1+0x140], R20 ;  /* 0x0001401401007387 */ /* 0x0001e40000100a00 */
[C---:B------:R-:W-:Y:S01]  /*3ca0*/  IMAD R8, R37.reuse, 0x10, R2 ;  /* 0x0000001025087824 */ /* 0x040fe200078e0202 */
[----:B------:R-:W-:Y:S01]  /*3cb0*/  LEA.HI.X.SX32 R23, R10, R35, 0x1, P4 ;  /* 0x000000230a177211 */ /* 0x000fe200020f0eff */
[----:B------:R1:W-:Y:S02]  /*3cc0*/  STL.64 [R1+0x138], R24 ;  /* 0x0001381801007387 */ /* 0x0003e40000100a00 */
[----:B------:R-:W-:-:S02]  /*3cd0*/  IMAD R9, R37, 0x8, R8 ;  /* 0x0000000825097824 */ /* 0x000fc400078e0208 */
[----:B------:R2:W-:Y:S02]  /*3ce0*/  STL.64 [R1+0x130], R22 ;  /* 0x0001301601007387 */ /* 0x0005e40000100a00 */
[----:B------:R-:W-:Y:S01]  /*3cf0*/  IMAD R10, R37, 0x8, R9 ;  /* 0x00000008250a7824 */ /* 0x000fe200078e0209 */
[----:B0-----:R-:W-:-:S04]  /*3d00*/  LEA R20, P5, R11, R241, 0x1 ;  /* 0x000000f10b147211 */ /* 0x001fc800078a08ff */
[----:B------:R-:W-:Y:S02]  /*3d10*/  LEA.HI.X.SX32 R21, R11, R35, 0x1, P5 ;  /* 0x000000230b157211 */ /* 0x000fe400028f0eff */
[CC--:B-1----:R-:W-:Y:S02]  /*3d20*/  LEA R24, P3, R29.reuse, R241.reuse, 0x1 ;  /* 0x000000f11d187211 */ /* 0x0c2fe400078608ff */
[C---:B--2---:R-:W-:Y:S01]  /*3d30*/  LEA R22, P4, R12.reuse, R241, 0x1 ;  /* 0x000000f10c167211 */ /* 0x044fe200078808ff */
[----:B------:R0:W-:Y:S01]  /*3d40*/  STL.64 [R1+0x128], R20 ;  /* 0x0001281401007387 */ /* 0x0001e20000100a00 */
[-C--:B------:R-:W-:Y:S02]  /*3d50*/  LEA.HI.X.SX32 R25, R29, R35.reuse, 0x1, P3 ;  /* 0x000000231d197211 */ /* 0x080fe400018f0eff */
[----:B------:R-:W-:Y:S02]  /*3d60*/  CS2R R28, SRZ ;  /* 0x00000000001c7805 */ /* 0x000fe4000001ff00 */
[----:B------:R-:W-:-:S02]  /*3d70*/  LEA.HI.X.SX32 R23, R12, R35, 0x1, P4 ;  /* 0x000000230c177211 */ /* 0x000fc400020f0eff */
[----:B------:R-:W-:-:S03]  /*3d80*/  LEA R11, R37, R10, 0x3 ;  /* 0x0000000a250b7211 */ /* 0x000fc600078e18ff */
[----:B------:R1:W-:Y:S01]  /*3d90*/  STL.64 [R1+0x120], R22 ;  /* 0x0001201601007387 */ /* 0x0003e20000100a00 */
[----:B0-----:R-:W-:-:S04]  /*3da0*/  LEA R20, P5, R13, R241, 0x1 ;  /* 0x000000f10d147211 */ /* 0x001fc800078a08ff */
[----:B------:R-:W-:Y:S02]  /*3db0*/  LEA.HI.X.SX32 R21, R13, R35, 0x1, P5 ;  /* 0x000000230d157211 */ /* 0x000fe400028f0eff */
[----:B-1----:R-:W-:-:S03]  /*3dc0*/  LEA R22, P4, R14, R241, 0x1 ;  /* 0x000000f10e167211 */ /* 0x002fc600078808ff */
[----:B------:R0:W-:Y:S01]  /*3dd0*/  STL.64 [R1+0x118], R20 ;  /* 0x0001181401007387 */ /* 0x0001e20000100a00 */
[----:B------:R-:W-:-:S03]  /*3de0*/  LEA.HI.X.SX32 R23, R14, R35, 0x1, P4 ;  /* 0x000000230e177211 */ /* 0x000fc600020f0eff */
[----:B------:R1:W-:Y:S04]  /*3df0*/  STL.64 [R1+0x108], R38 ;  /* 0x0001082601007387 */ /* 0x0003e80000100a00 */
[----:B------:R2:W-:Y:S01]  /*3e00*/  STL.64 [R1+0x110], R22 ;  /* 0x0001101601007387 */ /* 0x0005e20000100a00 */
[----:B0-----:R-:W-:-:S04]  /*3e10*/  LEA R20, P5, R0, R241, 0x1 ;  /* 0x000000f100147211 */ /* 0x001fc800078a08ff */
[----:B------:R-:W-:Y:S01]  /*3e20*/  LEA.HI.X.SX32 R21, R0, R35, 0x1, P5 ;  /* 0x0000002300157211 */ /* 0x000fe200028f0eff */
[C---:B------:R-:W-:Y:S01]  /*3e30*/  IMAD R0, R37.reuse, 0x8, R11 ;  /* 0x0000000825007824 */ /* 0x040fe200078e020b */
[----:B-1----:R-:W-:Y:S02]  /*3e40*/  CS2R R38, SRZ ;  /* 0x0000000000267805 */ /* 0x002fe4000001ff00 */
[C---:B--2---:R-:W-:Y:S01]  /*3e50*/  LEA R22, P4, R16.reuse, R241, 0x1 ;  /* 0x000000f110167211 */ /* 0x044fe200078808ff */
[----:B------:R0:W-:Y:S01]  /*3e60*/  STL.64 [R1+0x100], R20 ;  /* 0x0001001401007387 */ /* 0x0001e20000100a00 */
[C---:B------:R-:W-:Y:S02]  /*3e70*/  IMAD R12, R37.reuse, 0x8, R0 ;  /* 0x00000008250c7824 */ /* 0x040fe400078e0200 */
[----:B------:R-:W-:Y:S01]  /*3e80*/  LEA.HI.X.SX32 R23, R16, R35, 0x1, P4 ;  /* 0x0000002310177211 */ /* 0x000fe200020f0eff */
[----:B------:R1:W-:Y:S01]  /*3e90*/  STL.64 [R1+0xf8], R26 ;  /* 0x0000f81a01007387 */ /* 0x0003e20000100a00 */
[----:B------:R-:W-:-:S03]  /*3ea0*/  IMAD R13, R37, 0x8, R12 ;  /* 0x00000008250d7824 */ /* 0x000fc600078e020c */
[----:B------:R2:W-:Y:S02]  /*3eb0*/  STL.64 [R1+0xf0], R22 ;  /* 0x0000f01601007387 */ /* 0x0005e40000100a00 */
[----:B------:R-:W-:Y:S02]  /*3ec0*/  LEA R14, R37, R13, 0x4 ;  /* 0x0000000d250e7211 */ /* 0x000fe400078e20ff */
[----:B0-----:R-:W-:-:S03]  /*3ed0*/  LEA R20, P5, R17, R241, 0x1 ;  /* 0x000000f111147211 */ /* 0x001fc600078a08ff */
[----:B------:R-:W-:Y:S01]  /*3ee0*/  IMAD R15, R37, 0x8, R14 ;  /* 0x00000008250f7824 */ /* 0x000fe200078e020e */
[----:B------:R-:W-:Y:S02]  /*3ef0*/  LEA.HI.X.SX32 R21, R17, R35, 0x1, P5 ;  /* 0x0000002311157211 */ /* 0x000fe400028f0eff */
[-C--:B-1----:R-:W-:Y:S02]  /*3f00*/  LEA R26, P4, R18, R241.reuse, 0x1 ;  /* 0x000000f1121a7211 */ /* 0x082fe400078808ff */
[----:B--2---:R-:W-:Y:S01]  /*3f10*/  LEA R22, P2, R30, R241, 0x1 ;  /* 0x000000f11e167211 */ /* 0x004fe200078408ff */
[----:B------:R0:W-:Y:S01]  /*3f20*/  STL.64 [R1+0xe8], R20 ;  /* 0x0000e81401007387 */ /* 0x0001e20000100a00 */
[-C--:B------:R-:W-:Y:S02]  /*3f30*/  LEA.HI.X.SX32 R27, R18, R35.reuse, 0x1, P4 ;  /* 0x00000023121b7211 */ /* 0x080fe400020f0eff */
[----:B------:R-:W-:Y:S02]  /*3f40*/  LEA.HI.X.SX32 R23, R30, R35, 0x1, P2 ;  /* 0x000000231e177211 */ /* 0x000fe400010f0eff */
[----:B0-----:R-:W-:-:S04]  /*3f50*/  LEA R20, P5, R19, R241, 0x1 ;  /* 0x000000f113147211 */ /* 0x001fc800078a08ff */
[----:B------:R-:W-:Y:S02]  /*3f60*/  LEA.HI.X.SX32 R21, R19, R35, 0x1, P5 ;  /* 0x0000002313157211 */ /* 0x000fe400028f0eff */
[----:B------:R-:W-:-:S03]  /*3f70*/  LEA R16, P5, R8, R241, 0x1 ;  /* 0x000000f108107211 */ /* 0x000fc600078a08ff */
[----:B------:R0:W-:Y:S01]  /*3f80*/  STL.64 [R1+0xd8], R20 ;  /* 0x0000d81401007387 */ /* 0x0001e20000100a00 */
[----:B------:R-:W-:-:S03]  /*3f90*/  LEA.HI.X.SX32 R17, R8, R35, 0x1, P5 ;  /* 0x0000002308117211 */ /* 0x000fc600028f0eff */
[----:B------:R1:W-:Y:S04]  /*3fa0*/  STL.64 [R1+0xe0], R26 ;  /* 0x0000e01a01007387 */ /* 0x0003e80000100a00 */
[----:B------:R2:W-:Y:S01]  /*3fb0*/  STL.64 [R1+0xc8], R24 ;  /* 0x0000c81801007387 */ /* 0x0005e20000100a00 */
[----:B0-----:R-:W-:-:S04]  /*3fc0*/  LEA R20, P4, R2, R241, 0x1 ;  /* 0x000000f102147211 */ /* 0x001fc800078808ff */
[----:B------:R-:W-:Y:S01]  /*3fd0*/  LEA.HI.X.SX32 R21, R2, R35, 0x1, P4 ;  /* 0x0000002302157211 */ /* 0x000fe200020f0eff */
[C---:B------:R-:W-:Y:S01]  /*3fe0*/  IMAD R2, R37.reuse, 0x8, R15 ;  /* 0x0000000825027824 */ /* 0x040fe200078e020f */
[C---:B------:R-:W-:Y:S02]  /*3ff0*/  LEA R18, P4, R10.reuse, R241, 0x1 ;  /* 0x000000f10a127211 */ /* 0x040fe400078808ff */
[----:B-1----:R-:W-:Y:S02]  /*4000*/  CS2R R26, SRZ ;  /* 0x00000000001a7805 */ /* 0x002fe4000001ff00 */
[----:B--2---:R-:W-:Y:S01]  /*4010*/  CS2R R24, SRZ ;  /* 0x0000000000187805 */ /* 0x004fe2000001ff00 */
[----:B------:R0:W-:Y:S01]  /*4020*/  STL.64 [R1+0xd0], R20 ;  /* 0x0000d01401007387 */ /* 0x0001e20000100a00 */
[----:B------:R-:W-:Y:S01]  /*4030*/  LEA.HI.X.SX32 R19, R10, R35, 0x1, P4 ;  /* 0x000000230a137211 */ /* 0x000fe200020f0eff */
[----:B------:R-:W-:Y:S02]  /*4040*/  IMAD R8, R37, 0x8, R2 ;  /* 0x0000000825087824 */ /* 0x000fe400078e0202 */
[----:B------:R1:W-:Y:S01]  /*4050*/  STL.64 [R1+0xc0], R16 ;  /* 0x0000c01001007387 */ /* 0x0003e20000100a00 */
[----:B0-----:R-:W-:-:S04]  /*4060*/  LEA R20, P3, R9, R241, 0x1 ;  /* 0x000000f109147211 */ /* 0x001fc800078608ff */
[----:B------:R-:W-:Y:S02]  /*4070*/  LEA.HI.X.SX32 R21, R9, R35, 0x1, P3 ;  /* 0x0000002309157211 */ /* 0x000fe400018f0eff */
[----:B-1----:R-:W-:Y:S02]  /*4080*/  LEA R16, P5, R11, R241, 0x1 ;  /* 0x000000f10b107211 */ /* 0x002fe400078a08ff */
[----:B------:R-:W-:Y:S01]  /*4090*/  LEA R9, R37, R8, 0x3 ;  /* 0x0000000825097211 */ /* 0x000fe200078e18ff */
[----:B------:R0:W-:Y:S01]  /*40a0*/  STL.64 [R1+0xb8], R20 ;  /* 0x0000b81401007387 */ /* 0x0001e20000100a00 */
[----:B------:R-:W-:-:S03]  /*40b0*/  LEA.HI.X.SX32 R17, R11, R35, 0x1, P5 ;  /* 0x000000230b117211 */ /* 0x000fc600028f0eff */
[----:B------:R1:W-:Y:S01]  /*40c0*/  STL.64 [R1+0xb0], R18 ;  /* 0x0000b01201007387 */ /* 0x0003e20000100a00 */
[----:B------:R-:W-:-:S03]  /*40d0*/  IMAD R10, R37, 0x8, R9 ;  /* 0x00000008250a7824 */ /* 0x000fc600078e0209 */
[----:B------:R2:W-:Y:S01]  /*40e0*/  STL.64 [R1+0xa8], R16 ;  /* 0x0000a81001007387 */ /* 0x0005e20000100a00 */
[CC--:B0-----:R-:W-:Y:S02]  /*40f0*/  LEA R20, P3, R31.reuse, R241.reuse, 0x1 ;  /* 0x000000f11f147211 */ /* 0x0c1fe400078608ff */
[C---:B-1----:R-:W-:Y:S02]  /*4100*/  LEA R18, P4, R0.reuse, R241, 0x1 ;  /* 0x000000f100127211 */ /* 0x042fe400078808ff */
[-C--:B------:R-:W-:Y:S02]  /*4110*/  LEA.HI.X.SX32 R21, R31, R35.reuse, 0x1, P3 ;  /* 0x000000231f157211 */ /* 0x080fe400018f0eff */
[----:B------:R-:W-:Y:S02]  /*4120*/  CS2R R30, SRZ ;  /* 0x00000000001e7805 */ /* 0x000fe4000001ff00 */
[----:B------:R-:W-:Y:S01]  /*4130*/  LEA.HI.X.SX32 R19, R0, R35, 0x1, P4 ;  /* 0x0000002300137211 */ /* 0x000fe200020f0eff */
[----:B------:R-:W-:Y:S01]  /*4140*/  IMAD R0, R37, 0x8, R10 ;  /* 0x0000000825007824 */ /* 0x000fe200078e020a */
[----:B--2---:R-:W-:-:S03]  /*4150*/  LEA R16, P5, R12, R241, 0x1 ;  /* 0x000000f10c107211 */ /* 0x004fc600078a08ff */
[----:B------:R0:W-:Y:S01]  /*4160*/  STL.64 [R1+0xa0], R18 ;  /* 0x0000a01201007387 */ /* 0x0001e20000100a00 */
[----:B------:R-:W-:Y:S01]  /*4170*/  LEA.HI.X.SX32 R17, R12, R35, 0x1, P5 ;  /* 0x000000230c117211 */ /* 0x000fe200028f0eff */
[----:B------:R-:W-:-:S04]  /*4180*/  IMAD R11, R37, 0x10, R0 ;  /* 0x00000010250b7824 */ /* 0x000fc800078e0200 */
[----:B------:R1:W-:Y:S01]  /*4190*/  STL.64 [R1+0x98], R16 ;  /* 0x0000981001007387 */ /* 0x0003e20000100a00 */
[----:B------:R-:W-:-:S03]  /*41a0*/  LEA R12, R37, R11, 0x3 ;  /* 0x0000000b250c7211 */ /* 0x000fc600078e18ff */
[----:B------:R2:W-:Y:S01]  /*41b0*/  STL.64 [R1+0x88], R22 ;  /* 0x0000881601007387 */ /* 0x0005e20000100a00 */
[----:B0-----:R-:W-:-:S04]  /*41c0*/  LEA R18, P4, R13, R241, 0x1 ;  /* 0x000000f10d127211 */ /* 0x001fc800078808ff */
[----:B------:R-:W-:Y:S01]  /*41d0*/  LEA.HI.X.SX32 R19, R13, R35, 0x1, P4 ;  /* 0x000000230d137211 */ /* 0x000fe200020f0eff */
[----:B------:R-:W-:Y:S01]  /*41e0*/  IMAD R13, R37, 0x8, R12 ;  /* 0x00000008250d7824 */ /* 0x000fe200078e020c */
[----:B-1----:R-:W-:-:S03]  /*41f0*/  LEA R16, P5, R14, R241, 0x1 ;  /* 0x000000f10e107211 */ /* 0x002fc600078a08ff */
[----:B------:R0:W-:Y:S01]  /*4200*/  STL.64 [R1+0x90], R18 ;  /* 0x0000901201007387 */ /* 0x0001e20000100a00 */
[C---:B--2---:R-:W-:Y:S02]  /*4210*/  LEA R22, P2, R15.reuse, R241, 0x1 ;  /* 0x000000f10f167211 */ /* 0x044fe400078408ff */
[-C--:B------:R-:W-:Y:S02]  /*4220*/  LEA.HI.X.SX32 R17, R14, R35.reuse, 0x1, P5 ;  /* 0x000000230e117211 */ /* 0x080fe400028f0eff */
[----:B------:R-:W-:-:S03]  /*4230*/  LEA.HI.X.SX32 R23, R15, R35, 0x1, P2 ;  /* 0x000000230f177211 */ /* 0x000fc600010f0eff */
[----:B------:R1:W-:Y:S01]  /*4240*/  STL.64 [R1+0x80], R16 ;  /* 0x0000801001007387 */ /* 0x0003e20000100a00 */
[----:B0-----:R-:W-:-:S03]  /*4250*/  LEA R18, P4, R2, R241, 0x1 ;  /* 0x000000f102127211 */ /* 0x001fc600078808ff */
[----:B------:R0:W-:Y:S01]  /*4260*/  STL.64 [R1+0x78], R22 ;  /* 0x0000781601007387 */ /* 0x0001e20000100a00 */
[----:B------:R-:W-:Y:S01]  /*4270*/  LEA.HI.X.SX32 R19, R2, R35, 0x1, P4 ;  /* 0x0000002302137211 */ /* 0x000fe200020f0eff */
[----:B------:R-:W-:Y:S01]  /*4280*/  IMAD R2, R37, 0x8, R13 ;  /* 0x0000000825027824 */ /* 0x000fe200078e020d */
[----:B-1----:R-:W-:-:S03]  /*4290*/  LEA R16, P5, R8, R241, 0x1 ;  /* 0x000000f108107211 */ /* 0x002fc600078a08ff */
[----:B------:R1:W-:Y:S01]  /*42a0*/  STL.64 [R1+0x70], R18 ;  /* 0x0000701201007387 */ /* 0x0003e20000100a00 */
[----:B------:R-:W-:Y:S01]  /*42b0*/  LEA.HI.X.SX32 R17, R8, R35, 0x1, P5 ;  /* 0x0000002308117211 */ /* 0x000fe200028f0eff */
[----:B------:R-:W-:Y:S01]  /*42c0*/  IMAD R8, R37, 0x8, R2 ;  /* 0x0000000825087824 */ /* 0x000fe200078e0202 */
[C---:B------:R-:W-:Y:S02]  /*42d0*/  LEA R14, P5, R10.reuse, R241, 0x1 ;  /* 0x000000f10a0e7211 */ /* 0x040fe400078a08ff */
[----:B0-----:R-:W-:Y:S01]  /*42e0*/  CS2R R22, SRZ ;  /* 0x0000000000167805 */ /* 0x001fe2000001ff00 */
[----:B------:R0:W-:Y:S01]  /*42f0*/  STL.64 [R1+0x68], R16 ;  /* 0x0000681001007387 */ /* 0x0001e20000100a00 */
[----:B------:R-:W-:Y:S02]  /*4300*/  LEA.HI.X.SX32 R15, R10, R35, 0x1, P5 ;  /* 0x000000230a0f7211 */ /* 0x000fe400028f0eff */
[----:B-1----:R-:W-:-:S04]  /*4310*/  LEA R18, P4, R9, R241, 0x1 ;  /* 0x000000f109127211 */ /* 0x002fc800078808ff */
[----:B------:R-:W-:Y:S02]  /*4320*/  LEA.HI.X.SX32 R19, R9, R35, 0x1, P4 ;  /* 0x0000002309137211 */ /* 0x000fe400020f0eff */
[----:B------:R-:W-:Y:S02]  /*4330*/  LEA R9, R37, R8, 0x3 ;  /* 0x0000000825097211 */ /* 0x000fe400078e18ff */
[C---:B0-----:R-:W-:Y:S01]  /*4340*/  LEA R16, P2, R32.reuse, R241, 0x1 ;  /* 0x000000f120107211 */ /* 0x041fe200078408ff */
[----:B------:R0:W-:Y:S03]  /*4350*/  STL.64 [R1+0x60], R18 ;  /* 0x0000601201007387 */ /* 0x0001e60000100a00 */
[----:B------:R-:W-:Y:S01]  /*4360*/  LEA.HI.X.SX32 R17, R32, R35, 0x1, P2 ;  /* 0x0000002320117211 */ /* 0x000fe200010f0eff */
[----:B------:R1:W-:Y:S04]  /*4370*/  STL.64 [R1+0x58], R14 ;  /* 0x0000580e01007387 */ /* 0x0003e80000100a00 */
[----:B------:R2:W-:Y:S01]  /*4380*/  STL.64 [R1+0x48], R20 ;  /* 0x0000481401007387 */ /* 0x0005e20000100a00 */
[----:B0-----:R-:W-:-:S02]  /*4390*/  LEA R18, P4, R0, R241, 0x1 ;  /* 0x000000f100127211 */ /* 0x001fc400078808ff */
[----:B-1----:R-:W-:Y:S02]  /*43a0*/  LEA R14, P5, R11, R241, 0x1 ;  /* 0x000000f10b0e7211 */ /* 0x002fe400078a08ff */
[-C--:B------:R-:W-:Y:S01]  /*43b0*/  LEA.HI.X.SX32 R19, R0, R35.reuse, 0x1, P4 ;  /* 0x0000002300137211 */ /* 0x080fe200020f0eff */
[----:B------:R-:W-:Y:S01]  /*43c0*/  IMAD R0, R37, 0x8, R9 ;  /* 0x0000000825007824 */ /* 0x000fe200078e0209 */
[----:B------:R-:W-:Y:S02]  /*43d0*/  LEA.HI.X.SX32 R15, R11, R35, 0x1, P5 ;  /* 0x000000230b0f7211 */ /* 0x000fe400028f0eff */
[C---:B--2---:R-:W-:Y:S01]  /*43e0*/  LEA R20, P3, R12.reuse, R241, 0x1 ;  /* 0x000000f10c147211 */ /* 0x044fe200078608ff */
[----:B------:R0:W-:Y:S01]  /*43f0*/  STL.64 [R1+0x50], R18 ;  /* 0x0000501201007387 */ /* 0x0001e20000100a00 */
[----:B------:R-:W-:Y:S02]  /*4400*/  IMAD R10, R37, 0x10, R0 ;  /* 0x00000010250a7824 */ /* 0x000fe400078e0200 */
[----:B------:R-:W-:Y:S01]  /*4410*/  LEA.HI.X.SX32 R21, R12, R35, 0x1, P3 ;  /* 0x000000230c157211 */ /* 0x000fe200018f0eff */
[----:B------:R1:W-:Y:S01]  /*4420*/  STL.64 [R1+0x40], R14 ;  /* 0x0000400e01007387 */ /* 0x0003e20000100a00 */
[----:B------:R-:W-:-:S03]  /*4430*/  LEA R238, P3, R33, R241, 0x1 ;  /* 0x000000f121ee7211 */ /* 0x000fc600078608ff */
[----:B------:R2:W-:Y:S01]  /*4440*/  STL.64 [R1+0x38], R20 ;  /* 0x0000381401007387 */ /* 0x0005e20000100a00 */
[----:B------:R-:W-:Y:S02]  /*4450*/  LEA.HI.X.SX32 R239, R33, R35, 0x1, P3 ;  /* 0x0000002321ef7211 */ /* 0x000fe400018f0eff */
[----:B------:R-:W-:Y:S02]  /*4460*/  CS2R R32, SRZ ;  /* 0x0000000000207805 */ /* 0x000fe4000001ff00 */
[CC--:B0-----:R-:W-:Y:S02]  /*4470*/  LEA R18, P4, R13.reuse, R241.reuse, 0x1 ;  /* 0x000000f10d127211 */ /* 0x0c1fe400078808ff */
[C---:B-1----:R-:W-:Y:S02]  /*4480*/  LEA R14, P5, R2.reuse, R241, 0x1 ;  /* 0x000000f1020e7211 */ /* 0x042fe400078a08ff */
[-C--:B------:R-:W-:Y:S02]  /*4490*/  LEA.HI.X.SX32 R19, R13, R35.reuse, 0x1, P4 ;  /* 0x000000230d137211 */ /* 0x080fe400020f0eff */
[----:B------:R-:W-:Y:S01]  /*44a0*/  LEA.HI.X.SX32 R15, R2, R35, 0x1, P5 ;  /* 0x00000023020f7211 */ /* 0x000fe200028f0eff */
[----:B------:R-:W-:Y:S01]  /*44b0*/  IMAD R2, R37, 0x8, R10 ;  /* 0x0000000825027824 */ /* 0x000fe200078e020a */
[----:B------:R-:W-:-:S02]  /*44c0*/  LEA R12, P5, R9, R241, 0x1 ;  /* 0x000000f1090c7211 */ /* 0x000fc400078a08ff */
[----:B--2---:R-:W-:Y:S01]  /*44d0*/  CS2R R20, SRZ ;  /* 0x0000000000147805 */ /* 0x004fe2000001ff00 */
[----:B------:R0:W-:Y:S01]  /*44e0*/  STL.64 [R1+0x28], R14 ;  /* 0x0000280e01007387 */ /* 0x0001e20000100a00 */
[----:B------:R-:W-:Y:S02]  /*44f0*/  LEA.HI.X.SX32 R13, R9, R35, 0x1, P5 ;  /* 0x00000023090d7211 */ /* 0x000fe400028f0eff */
[----:B------:R-:W-:Y:S01]  /*4500*/  LEA R11, R37, R2, 0x3 ;  /* 0x00000002250b7211 */ /* 0x000fe200078e18ff */
[----:B------:R1:W-:Y:S01]  /*4510*/  STL.64 [R1+0x30], R18 ;  /* 0x0000301201007387 */ /* 0x0003e20000100a00 */
[----:B------:R-:W-:-:S04]  /*4520*/  LEA R250, P2, R2, R241, 0x1 ;  /* 0x000000f102fa7211 */ /* 0x000fc800078408ff */
[----:B------:R-:W-:Y:S02]  /*4530*/  LEA.HI.X.SX32 R251, R2, R35, 0x1, P2 ;  /* 0x0000002302fb7211 */ /* 0x000fe400010f0eff */
[----:B0-----:R-:W-:-:S04]  /*4540*/  LEA R14, P4, R8, R241, 0x1 ;  /* 0x000000f1080e7211 */ /* 0x001fc800078808ff */
[----:B------:R-:W-:Y:S01]  /*4550*/  LEA.HI.X.SX32 R15, R8, R35, 0x1, P4 ;  /* 0x00000023080f7211 */ /* 0x000fe200020f0eff */
[----:B------:R-:W-:Y:S01]  /*4560*/  IMAD R8, R37, 0x8, R11 ;  /* 0x0000000825087824 */ /* 0x000fe200078e020b */
[----:B-1----:R-:W-:-:S03]  /*4570*/  CS2R R18, SRZ ;  /* 0x0000000000127805 */ /* 0x002fc6000001ff00 */
[----:B------:R0:W-:Y:S04]  /*4580*/  STL.64 [R1+0x20], R14 ;  /* 0x0000200e01007387 */ /* 0x0001e80000100a00 */
[----:B------:R1:W-:Y:S04]  /*4590*/  STL.64 [R1+0x18], R12 ;  /* 0x0000180c01007387 */ /* 0x0003e80000100a00 */
[----:B------:R2:W-:Y:S01]  /*45a0*/  STL.64 [R1+0x8], R16 ;  /* 0x0000081001007387 */ /* 0x0005e20000100a00 */
[-C--:B0-----:R-:W-:Y:S02]  /*45b0*/  LEA R14, P4, R0, R241.reuse, 0x1 ;  /* 0x000000f1000e7211 */ /* 0x081fe400078808ff */
[----:B-1----:R-:W-:-:S02]  /*45c0*/  LEA R12, P5, R10, R241, 0x1 ;  /* 0x000000f10a0c7211 */ /* 0x002fc400078a08ff */
[-C--:B------:R-:W-:Y:S01]  /*45d0*/  LEA.HI.X.SX32 R15, R0, R35.reuse, 0x1, P4 ;  /* 0x00000023000f7211 */ /* 0x080fe200020f0eff */
[----:B------:R-:W-:Y:S01]  /*45e0*/  IMAD R0, R37, 0x8, R8 ;  /* 0x0000000825007824 */ /* 0x000fe200078e0208 */
[----:B------:R-:W-:Y:S02]  /*45f0*/  LEA.HI.X.SX32 R13, R10, R35, 0x1, P5 ;  /* 0x000000230a0d7211 */ /* 0x000fe400028f0eff */
[----:B--2---:R-:W-:Y:S02]  /*4600*/  CS2R R16, SRZ ;  /* 0x0000000000107805 */ /* 0x004fe4000001ff00 */
[-C--:B------:R-:W-:Y:S01]  /*4610*/  LEA R248, P4, R11, R241.reuse, 0x1 ;  /* 0x000000f10bf87211 */ /* 0x080fe200078808ff */
[----:B------:R0:W-:Y:S01]  /*4620*/  STL.64 [R1+0x10], R14 ;  /* 0x0000100e01007387 */ /* 0x0001e20000100a00 */
[----:B------:R-:W-:Y:S01]  /*4630*/  IMAD R9, R37, 0x8, R0 ;  /* 0x0000000825097824 */ /* 0x000fe200078e0200 */
[----:B------:R-:W-:Y:S02]  /*4640*/  LEA R246, P5, R8, R241, 0x1 ;  /* 0x000000f108f67211 */ /* 0x000fe400078a08ff */
[----:B------:R-:W-:Y:S01]  /*4650*/  STL.64 [R1], R12 ;  /* 0x0000000c01007387 */ /* 0x000fe20000100a00 */
[----:B------:R-:W-:-:S02]  /*4660*/  LEA.HI.X.SX32 R249, R11, R35, 0x1, P4 ;  /* 0x000000230bf97211 */ /* 0x000fc400020f0eff */
[----:B------:R-:W-:Y:S02]  /*4670*/  CS2R R10, SRZ ;  /* 0x00000000000a7805 */ /* 0x000fe4000001ff00 */
[----:B------:R-:W-:Y:S01]  /*4680*/  LEA R2, R37, R9, 0x3 ;  /* 0x0000000925027211 */ /* 0x000fe200078e18ff */
[----:B------:R1:W-:Y:S01]  /*4690*/  STL.64 [R1+0x360], R80 ;  /* 0x0003605001007387 */ /* 0x0003e20000100a00 */
[----:B------:R-:W-:Y:S02]  /*46a0*/  LEA.HI.X.SX32 R247, R8, R35, 0x1, P5 ;  /* 0x0000002308f77211 */ /* 0x000fe400028f0eff */
[----:B------:R-:W-:Y:S02]  /*46b0*/  CS2R R36, SRZ ;  /* 0x0000000000247805 */ /* 0x000fe4000001ff00 */
[-C--:B------:R-:W-:Y:S01]  /*46c0*/  LEA R244, P2, R0, R241.reuse, 0x1 ;  /* 0x000000f100f47211 */ /* 0x080fe200078408ff */
[----:B------:R2:W-:Y:S01]  /*46d0*/  STL.64 [R1+0x358], R82 ;  /* 0x0003585201007387 */ /* 0x0005e20000100a00 */
[----:B------:R-:W-:-:S02]  /*46e0*/  LEA R242, P4, R9, R241, 0x1 ;  /* 0x000000f109f27211 */ /* 0x000fc400078808ff */
[----:B0-----:R-:W-:Y:S02]  /*46f0*/  CS2R R14, SRZ ;  /* 0x00000000000e7805 */ /* 0x001fe4000001ff00 */
[----:B------:R-:W-:Y:S01]  /*4700*/  LEA R240, P5, R2, R241, 0x1 ;  /* 0x000000f102f07211 */ /* 0x000fe200078a08ff */
[----:B------:R0:W-:Y:S01]  /*4710*/  STL.64 [R1+0x340], R84 ;  /* 0x0003405401007387 */ /* 0x0001e20000100a00 */
[-C--:B------:R-:W-:Y:S01]  /*4720*/  LEA.HI.X.SX32 R245, R0, R35.reuse, 0x1, P2 ;  /* 0x0000002300f57211 */ /* 0x080fe200010f0eff */
[----:B------:R-:W-:Y:S01]  /*4730*/  IMAD.MOV.U32 R0, RZ, RZ, RZ ;  /* 0x000000ffff007224 */ /* 0x000fe200078e00ff */
[-C--:B------:R-:W-:Y:S01]  /*4740*/  LEA.HI.X.SX32 R243, R9, R35.reuse, 0x1, P4 ;  /* 0x0000002309f37211 */ /* 0x080fe200020f0eff */
[----:B-1----:R-:W-:Y:S01]  /*4750*/  IMAD.WIDE R80, R67, 0x2, R4 ;  /* 0x0000000243507825 */ /* 0x002fe200078e0204 */
[----:B------:R-:W-:Y:S02]  /*4760*/  LEA.HI.X.SX32 R241, R2, R35, 0x1, P5 ;  /* 0x0000002302f17211 */ /* 0x000fe400028f0eff */
[----:B------:R-:W-:-:S02]  /*4770*/  CS2R R12, SRZ ;  /* 0x00000000000c7805 */ /* 0x000fc4000001ff00 */
[----:B------:R-:W-:Y:S01]  /*4780*/  CS2R R34, SRZ ;  /* 0x0000000000227805 */ /* 0x000fe2000001ff00 */
[C---:B--2---:R-:W-:Y:S01]  /*4790*/  IMAD.WIDE R82, R68.reuse, 0x2, R6 ;  /* 0x0000000244527825 */ /* 0x044fe200078e0206 */
[----:B------:R1:W-:Y:S01]  /*47a0*/  STL.64 [R1+0x338], R80 ;  /* 0x0003385001007387 */ /* 0x0003e20000100a00 */
[----:B------:R-:W-:Y:S02]  /*47b0*/  CS2R R8, SRZ ;  /* 0x0000000000087805 */ /* 0x000fe4000001ff00 */
[----:B0-----:R-:W-:Y:S01]  /*47c0*/  IMAD.WIDE R84, R68, 0x2, R4 ;  /* 0x0000000244547825 */ /* 0x001fe200078e0204 */
[----:B------:R0:W-:Y:S03]  /*47d0*/  STL.64 [R1+0x320], R82 ;  /* 0x0003205201007387 */ /* 0x0001e60000100a00 */
[----:B------:R-:W-:Y:S01]  /*47e0*/  IMAD.MOV.U32 R2, RZ, RZ, RZ ;  /* 0x000000ffff027224 */ /* 0x000fe200078e00ff */
[----:B------:R2:W-:Y:S01]  /*47f0*/  STL.64 [R1+0x318], R84 ;  /* 0x0003185401007387 */ /* 0x0005e20000100a00 */
[----:B-1----:R-:W-:-:S04]  /*4800*/  IMAD.WIDE R80, R69, 0x2, R6 ;  /* 0x0000000245507825 */ /* 0x002fc800078e0206 */
[----:B0-----:R-:W-:Y:S01]  /*4810*/  IMAD.WIDE R82, R69, 0x2, R4 ;  /* 0x0000000245527825 */ /* 0x001fe200078e0204 */
[----:B------:R0:W-:Y:S03]  /*4820*/  STL.64 [R1+0x300], R80 ;  /* 0x0003005001007387 */ /* 0x0001e60000100a00 */
[C---:B--2---:R-:W-:Y:S01]  /*4830*/  IMAD.WIDE R84, R70.reuse, 0x2, R6 ;  /* 0x0000000246547825 */ /* 0x044fe200078e0206 */
[----:B------:R1:W-:Y:S04]  /*4840*/  STL.64 [R1+0x2f8], R82 ;  /* 0x0002f85201007387 */ /* 0x0003e80000100a00 */
[----:B------:R2:W-:Y:S01]  /*4850*/  STL.64 [R1+0x2e0], R84 ;  /* 0x0002e05401007387 */ /* 0x0005e20000100a00 */
[----:B0-----:R-:W-:-:S04]  /*4860*/  IMAD.WIDE R80, R70, 0x2, R4 ;  /* 0x0000000246507825 */ /* 0x001fc800078e0204 */
[C---:B-1----:R-:W-:Y:S01]  /*4870*/  IMAD.WIDE R82, R71.reuse, 0x2, R6 ;  /* 0x0000000247527825 */ /* 0x042fe200078e0206 */
[----:B------:R0:W-:Y:S03]  /*4880*/  STL.64 [R1+0x2d8], R80 ;  /* 0x0002d85001007387 */ /* 0x0001e60000100a00 */
[----:B--2---:R-:W-:Y:S01]  /*4890*/  IMAD.WIDE R84, R71, 0x2, R4 ;  /* 0x0000000247547825 */ /* 0x004fe200078e0204 */
[----:B------:R1:W-:Y:S04]  /*48a0*/  STL.64 [R1+0x2c0], R82 ;  /* 0x0002c05201007387 */ /* 0x0003e80000100a00 */
[----:B------:R2:W-:Y:S01]  /*48b0*/  STL.64 [R1+0x2b8], R84 ;  /* 0x0002b85401007387 */ /* 0x0005e20000100a00 */
[----:B0-----:R-:W-:-:S04]  /*48c0*/  IMAD.WIDE R80, R72, 0x2, R6 ;  /* 0x0000000248507825 */ /* 0x001fc800078e0206 */
[----:B-1----:R-:W-:Y:S01]  /*48d0*/  IMAD.WIDE R82, R72, 0x2, R4 ;  /* 0x0000000248527825 */ /* 0x002fe200078e0204 */
        /* <DEDUP_REMOVED lines=11> */
[--C-:B-1----:R-:W-:Y:S01]  /*4990*/  IMAD.WIDE R82, R79, 0x2, R180.reuse ;  /* 0x000000024f527825 */ /* 0x102fe200078e02b4 */
[----:B------:R0:W-:Y:S03]  /*49a0*/  STL.64 [R1+0x240], R80 ;  /* 0x0002405001007387 */ /* 0x0001e60000100a00 */
[--C-:B--2---:R-:W-:Y:S01]  /*49b0*/  IMAD.WIDE R84, R64, 0x2, R180.reuse ;  /* 0x0000000240547825 */ /* 0x104fe200078e02b4 */
        /* <DEDUP_REMOVED lines=15> */
[----:B-1----:R-:W-:Y:S01]  /*4ab0*/  IMAD.WIDE R82, R74, 0x2, R180 ;  /* 0x000000024a527825 */ /* 0x002fe200078e02b4 */
        /* <DEDUP_REMOVED lines=9> */
[----:B------:R-:W-:Y:S01]  /*4b50*/  STL.64 [R1+0x308], R84 ;  /* 0x0003085401007387 */ /* 0x000fe20000100a00 */
[----:B0-----:R-:W-:-:S04]  /*4b60*/  IMAD.WIDE R80, R69, 0x2, R178 ;  /* 0x0000000245507825 */ /* 0x001fc800078e02b2 */
[--C-:B-1----:R-:W-:Y:S01]  /*4b70*/  IMAD.WIDE R82, R70, 0x2, R178.reuse ;  /* 0x0000000246527825 */ /* 0x102fe200078e02b2 */
[----:B------:R0:W-:Y:S03]  /*4b80*/  STL.64 [R1+0x2e8], R80 ;  /* 0x0002e85001007387 */ /* 0x0001e60000100a00 */
[--C-:B------:R-:W-:Y:S01]  /*4b90*/  IMAD.WIDE R68, R71, 0x2, R178.reuse ;  /* 0x0000000247447825 */ /* 0x100fe200078e02b2 */
[----:B------:R-:W-:Y:S03]  /*4ba0*/  STL.64 [R1+0x2c8], R82 ;  /* 0x0002c85201007387 */ /* 0x000fe60000100a00 */
[--C-:B------:R-:W-:Y:S01]  /*4bb0*/  IMAD.WIDE R70, R73, 0x2, R178.reuse ;  /* 0x0000000249467825 */ /* 0x100fe200078e02b2 */
[----:B------:R1:W-:Y:S03]  /*4bc0*/  STL.64 [R1+0x2a8], R68 ;  /* 0x0002a84401007387 */ /* 0x0003e60000100a00 */
[----:B0-----:R-:W-:-:S04]  /*4bd0*/  IMAD.WIDE R80, R72, 0x2, R178 ;  /* 0x0000000248507825 */ /* 0x001fc800078e02b2 */
[C---:B------:R-:W-:Y:S01]  /*4be0*/  IMAD.WIDE R72, R75.reuse, 0x2, R4 ;  /* 0x000000024b487825 */ /* 0x040fe200078e0204 */
[----:B------:R-:W-:Y:S03]  /*4bf0*/  STL.64 [R1+0x288], R80 ;  /* 0x0002885001007387 */ /* 0x000fe60000100a00 */
[----:B-1----:R-:W-:Y:S01]  /*4c00*/  IMAD.WIDE R68, R74, 0x2, R178 ;  /* 0x000000024a447825 */ /* 0x002fe200078e02b2 */
[----:B------:R0:W-:Y:S04]  /*4c10*/  STL.64 [R1+0x268], R70 ;  /* 0x0002684601007387 */ /* 0x0001e80000100a00 */
        /* <DEDUP_REMOVED lines=15> */
[C---:B-1----:R-:W-:Y:S01]  /*4d10*/  IMAD.WIDE R68, R77.reuse, 0x2, R4 ;  /* 0x000000024d447825 */ /* 0x042fe200078e0204 */
[----:B------:R0:W-:Y:S03]  /*4d20*/  STL.64 [R1+0x200], R70 ;  /* 0x0002004601007387 */ /* 0x0001e60000100a00 */
[C---:B--2---:R-:W-:Y:S01]  /*4d30*/  IMAD.WIDE R72, R77.reuse, 0x2, R180 ;  /* 0x000000024d487825 */ /* 0x044fe200078e02b4 */
        /* <DEDUP_REMOVED lines=9> */
[----:B-1----:R-:W-:Y:S01]  /*4dd0*/  IMAD.WIDE R68, R78, 0x2, R178 ;  /* 0x000000024e447825 */ /* 0x002fe200078e02b2 */
[----:B------:R2:W-:Y:S04]  /*4de0*/  STL.64 [R1+0x1d0], R70 ;  /* 0x0001d04601007387 */ /* 0x0005e80000100a00 */
[----:B------:R2:W-:Y:S02]  /*4df0*/  STL.64 [R1+0x1c8], R68 ;  /* 0x0001c84401007387 */ /* 0x0005e40000100a00 */
.L_x_1:
[----:B------:R-:W3:Y:S04]  /*4e00*/  LDL.64 R90, [R1+0x368] ;  /* 0x00036800015a7983 */ /* 0x000ee80000100a00 */
[----:B------:R-:W4:Y:S04]  /*4e10*/  LDL.64 R86, [R1+0x358] ;  /* 0x0003580001567983 */ /* 0x000f280000100a00 */
[----:B------:R-:W5:Y:S04]  /*4e20*/  LDL.64 R78, [R1+0x350] ;  /* 0x00035000014e7983 */ /* 0x000f680000100a00 */
        /* <DEDUP_REMOVED lines=10> */
[----:B------:R-:W5:Y:S01]  /*4ed0*/  LDL.64 R176, [R1+0x300] ;  /* 0x0003000001b07983 */ /* 0x000f620000100a00 */
[----:B--2---:R-:W-:-:S03]  /*4ee0*/  IMAD.WIDE R72, R2, 0x2, R6 ;  /* 0x0000000202487825 */ /* 0x004fc600078e0206 */
[----:B------:R-:W2:Y:S01]  /*4ef0*/  LDL.64 R100, [R1+0x2d0] ;  /* 0x0002d00001647983 */ /* 0x000ea20000100a00 */
[----:B------:R-:W-:-:S03]  /*4f00*/  IMAD.WIDE R68, R2, 0x2, R4 ;  /* 0x0000000202447825 */ /* 0x000fc600078e0204 */
[----:B------:R3:W2:Y:S01]  /*4f10*/  LDG.E.U16 R95, desc[UR10][R72.64] ;  /* 0x0000000a485f7981 */ /* 0x0006a2000c1e1500 */
[----:B------:R-:W-:-:S03]  /*4f20*/  IMAD.WIDE R70, R2, 0x2, R180 ;  /* 0x0000000202467825 */ /* 0x000fc600078e02b4 */
[----:B------:R-:W2:Y:S04]  /*4f30*/  LDG.E.U16 R68, desc[UR10][R68.64] ;  /* 0x0000000a44447981 */ /* 0x000ea8000c1e1500 */
[----:B------:R-:W2:Y:S04]  /*4f40*/  LDL.64 R96, [R1+0x2f8] ;  /* 0x0002f80001607983 */ /* 0x000ea80000100a00 */
[----:B------:R-:W2:Y:S04]  /*4f50*/  LDL.64 R186, [R1+0x2f0] ;  /* 0x0002f00001ba7983 */ /* 0x000ea80000100a00 */
[----:B------:R4:W2:Y:S04]  /*4f60*/  LDG.E.U16 R69, desc[UR10][R70.64] ;  /* 0x0000000a46457981 */ /* 0x0008a8000c1e1500 */
[----:B------:R-:W2:Y:S04]  /*4f70*/  LDL.64 R184, [R1+0x2e0] ;  /* 0x0002e00001b87983 */ /* 0x000ea80000100a00 */
[----:B------:R-:W2:Y:S04]  /*4f80*/  LDL.64 R102, [R1+0x2d8] ;  /* 0x0002d80001667983 */ /* 0x000ea80000100a00 */
[----:B------:R-:W2:Y:S04]  /*4f90*/  LDL.64 R204, [R1+0x290] ;  /* 0x0002900001cc7983 */ /* 0x000ea80000100a00 */
[----:B------:R-:W2:Y:S04]  /*4fa0*/  LDL.64 R206, [R1+0x298] ;  /* 0x0002980001ce7983 */ /* 0x000ea80000100a00 */
[----:B------:R-:W2:Y:S04]  /*4fb0*/  LDL.64 R88, [R1+0x360] ;  /* 0x0003600001587983 */ /* 0x000ea80000100a00 */
[----:B------:R-:W2:Y:S04]  /*4fc0*/  LDL.64 R198, [R1+0x268] ;  /* 0x0002680001c67983 */ /* 0x000ea80000100a00 */
[----:B------:R-:W2:Y:S04]  /*4fd0*/  LDL.64 R200, [R1+0x258] ;  /* 0x0002580001c87983 */ /* 0x000ea80000100a00 */
[----:B------:R-:W2:Y:S04]  /*4fe0*/  LDL.64 R202, [R1+0x278] ;  /* 0x0002780001ca7983 */ /* 0x000ea80000100a00 */
[----:B------:R-:W2:Y:S01]  /*4ff0*/  LDL.64 R196, [R1+0x250] ;  /* 0x0002500001c47983 */ /* 0x000ea20000100a00 */
[----:B------:R-:W-:-:S03]  /*5000*/  IMAD.WIDE R192, R2, 0x2, R178 ;  /* 0x0000000202c07825 */ /* 0x000fc600078e02b2 */
[----:B------:R-:W2:Y:S04]  /*5010*/  LDL.64 R222, [R1+0x208] ;  /* 0x0002080001de7983 */ /* 0x000ea80000100a00 */
[----:B------:R-:W2:Y:S04]  /*5020*/  LDG.E.U16 R192, desc[UR10][R192.64] ;  /* 0x0000000ac0c07981 */ /* 0x000ea8000c1e1500 */
[----:B------:R-:W2:Y:S04]  /*5030*/  LDL.64 R220, [R1+0x1f8] ;  /* 0x0001f80001dc7983 */ /* 0x000ea80000100a00 */
[----:B------:R-:W2:Y:S04]  /*5040*/  LDL.64 R218, [R1+0x1e8] ;  /* 0x0001e80001da7983 */ /* 0x000ea80000100a00 */
[----:B------:R-:W2:Y:S04]  /*5050*/  LDL.64 R216, [R1+0x1d8] ;  /* 0x0001d80001d87983 */ /* 0x000ea80000100a00 */
[----:B------:R-:W2:Y:S01]  /*5060*/  LDL.64 R208, [R1+0x1c8] ;  /* 0x0001c80001d07983 */ /* 0x000ea20000100a00 */
[----:B---3--:R-:W-:-:S03]  /*5070*/  IMAD.WIDE R72, R2, 0x2, R90 ;  /* 0x0000000202487825 */ /* 0x008fc600078e025a */
[----:B------:R-:W3:Y:S01]  /*5080*/  LDL.64 R90, [R1+0x2e8] ;  /* 0x0002e800015a7983 */ /* 0x000ee20000100a00 */
[----:B----4-:R-:W-:-:S03]  /*5090*/  IMAD.WIDE R70, R2, 0x2, R86 ;  /* 0x0000000202467825 */ /* 0x010fc600078e0256 */
[----:B------:R0:W4:Y:S01]  /*50a0*/  LDG.E.U16 R92, desc[UR10][R72.64] ;  /* 0x0000000a485c7981 */ /* 0x000122000c1e1500 */
[----:B-----5:R-:W-:-:S03]  /*50b0*/  IMAD.WIDE R78, R2, 0x2, R78 ;  /* 0x00000002024e7825 */ /* 0x020fc600078e024e */
[----:B------:R1:W5:Y:S01]  /*50c0*/  LDG.E.U16 R87, desc[UR10][R70.64] ;  /* 0x0000000a46577981 */ /* 0x000362000c1e1500 */
[----:B------:R-:W-:-:S03]  /*50d0*/  IMAD.WIDE R74, R2, 0x2, R74 ;  /* 0x00000002024a7825 */ /* 0x000fc600078e024a */
[----:B------:R1:W5:Y:S01]  /*50e0*/  LDG.E.U16 R86, desc[UR10][R78.64] ;  /* 0x0000000a4e567981 */ /* 0x000362000c1e1500 */
[----:B0-----:R-:W-:-:S03]  /*50f0*/  IMAD.WIDE R72, R2, 0x2, R82 ;  /* 0x0000000202487825 */ /* 0x001fc600078e0252 */
[----:B------:R0:W5:Y:S01]  /*5100*/  LDG.E.U16 R93, desc[UR10][R74.64] ;  /* 0x0000000a4a5d7981 */ /* 0x000162000c1e1500 */
[----:B------:R-:W-:-:S03]  /*5110*/  IMAD.WIDE R76, R2, 0x2, R76 ;  /* 0x00000002024c7825 */ /* 0x000fc600078e024c */
[----:B------:R0:W5:Y:S01]  /*5120*/  LDG.E.U16 R82, desc[UR10][R72.64] ;  /* 0x0000000a48527981 */ /* 0x000162000c1e1500 */
[----:B-1----:R-:W-:-:S04]  /*5130*/  IMAD.WIDE R70, R2, 0x2, R80 ;  /* 0x0000000202467825 */ /* 0x002fc800078e0250 */
[C---:B------:R-:W-:Y:S01]  /*5140*/  IMAD.WIDE R78, R2.reuse, 0x2, R98 ;  /* 0x00000002024e7825 */ /* 0x040fe200078e0262 */
[----:B------:R1:W5:Y:S03]  /*5150*/  LDG.E.U16 R81, desc[UR10][R70.64] ;  /* 0x0000000a46517981 */ /* 0x000366000c1e1500 */
[C---:B0-----:R-:W-:Y:S01]  /*5160*/  IMAD.WIDE R74, R2.reuse, 0x2, R84 ;  /* 0x00000002024a7825 */ /* 0x041fe200078e0254 */
[----:B------:R-:W4:Y:S03]  /*5170*/  LDL.64 R98, [R1+0x2c8] ;  /* 0x0002c80001627983 */ /* 0x000f260000100a00 */
[C---:B------:R-:W-:Y:S01]  /*5180*/  IMAD.WIDE R72, R2.reuse, 0x2, R190 ;  /* 0x0000000202487825 */ /* 0x040fe200078e02be */
[----:B------:R0:W5:Y:S04]  /*5190*/  LDG.E.U16 R85, desc[UR10][R76.64] ;  /* 0x0000000a4c557981 */ /* 0x000168000c1e1500 */
[----:B------:R-:W5:Y:S01]  /*51a0*/  LDL.64 R190, [R1+0x2b0] ;  /* 0x0002b00001be7983 */ /* 0x000f620000100a00 */
[----:B-1----:R-:W-:-:S03]  /*51b0*/  IMAD.WIDE R70, R2, 0x2, R188 ;  /* 0x0000000202467825 */ /* 0x002fc600078e02bc */
[----:B------:R1:W5:Y:S01]  /*51c0*/  LDG.E.U16 R83, desc[UR10][R74.64] ;  /* 0x0000000a4a537981 */ /* 0x000362000c1e1500 */
[----:B0-----:R-:W-:-:S03]  /*51d0*/  IMAD.WIDE R76, R2, 0x2, R182 ;  /* 0x00000002024c7825 */ /* 0x001fc600078e02b6 */
[----:B------:R-:W5:Y:S04]  /*51e0*/  LDL.64 R188, [R1+0x2a0] ;  /* 0x0002a00001bc7983 */ /* 0x000f680000100a00 */
[----:B------:R-:W5:Y:S01]  /*51f0*/  LDL.64 R182, [R1+0x2c0] ;  /* 0x0002c00001b67983 */ /* 0x000f620000100a00 */
[----:B-1----:R-:W-:-:S03]  /*5200*/  IMAD.WIDE R74, R2, 0x2, R194 ;  /* 0x00000002024a7825 */ /* 0x002fc600078e02c2 */
[----:B------:R-:W5:Y:S04]  /*5210*/  LDL.64 R194, [R1+0x2b8] ;  /* 0x0002b80001c27983 */ /* 0x000f680000100a00 */
[----:B------:R-:W5:Y:S04]  /*5220*/  LDG.E.U16 R80, desc[UR10][R78.64] ;  /* 0x0000000a4e507981 */ /* 0x000f68000c1e1500 */
[----:B------:R0:W5:Y:S01]  /*5230*/  LDG.E.U16 R78, desc[UR10][R74.64] ;  /* 0x0000000a4a4e7981 */ /* 0x000162000c1e1500 */
[----:B--2---:R-:W-:-:S03]  /*5240*/  IMAD.WIDE R100, R2, 0x2, R100 ;  /* 0x0000000202647825 */ /* 0x004fc600078e0264 */
[----:B------:R-:W2:Y:S01]  /*5250*/  LDG.E.U16 R79, desc[UR10][R76.64] ;  /* 0x0000000a4c4f7981 */ /* 0x000ea2000c1e1500 */
[----:B------:R-:W-:-:S03]  /*5260*/  IMAD.WIDE R96, R2, 0x2, R96 ;  /* 0x0000000202607825 */ /* 0x000fc600078e0260 */
[----:B------:R-:W2:Y:S01]  /*5270*/  LDG.E.U16 R67, desc[UR10][R100.64] ;  /* 0x0000000a64437981 */ /* 0x000ea2000c1e1500 */
[----:B0-----:R-:W-:-:S03]  /*5280*/  IMAD.WIDE R74, R2, 0x2, R176 ;  /* 0x00000002024a7825 */ /* 0x001fc600078e02b0 */
[----:B------:R-:W2:Y:S04]  /*5290*/  LDL.64 R176, [R1+0x2a8] ;  /* 0x0002a80001b07983 */ /* 0x000ea80000100a00 */
[----:B------:R0:W2:Y:S01]  /*52a0*/  LDG.E.U16 R77, desc[UR10][R72.64] ;  /* 0x0000000a484d7981 */ /* 0x0000a2000c1e1500 */
[----:B------:R-:W-:-:S03]  /*52b0*/  IMAD.WIDE R102, R2, 0x2, R102 ;  /* 0x0000000202667825 */ /* 0x000fc600078e0266 */
[----:B------:R1:W2:Y:S04]  /*52c0*/  LDG.E.U16 R76, desc[UR10][R70.64] ;  /* 0x0000000a464c7981 */ /* 0x0002a8000c1e1500 */
[----:B------:R-:W2:Y:S01]  /*52d0*/  LDG.E.U16 R75, desc[UR10][R74.64] ;  /* 0x0000000a4a4b7981 */ /* 0x000ea2000c1e1500 */
[----:B0-----:R-:W-:-:S03]  /*52e0*/  IMAD.WIDE R72, R2, 0x2, R186 ;  /* 0x0000000202487825 */ /* 0x001fc600078e02ba */
[----:B------:R-:W2:Y:S01]  /*52f0*/  LDL.64 R186, [R1+0x288] ;  /* 0x0002880001ba7983 */ /* 0x000ea20000100a00 */
[----:B-1----:R-:W-:-:S03]  /*5300*/  IMAD.WIDE R70, R2, 0x2, R184 ;  /* 0x0000000202467825 */ /* 0x002fc600078e02b8 */
[----:B------:R-:W2:Y:S04]  /*5310*/  LDL.64 R184, [R1+0x280] ;  /* 0x0002800001b87983 */ /* 0x000ea80000100a00 */
[----:B------:R-:W2:Y:S04]  /*5320*/  LDG.E.U16 R74, desc[UR10][R96.64] ;  /* 0x0000000a604a7981 */ /* 0x000ea8000c1e1500 */
[----:B------:R-:W2:Y:S04]  /*5330*/  LDG.E.U16 R71, desc[UR10][R70.64] ;  /* 0x0000000a46477981 */ /* 0x000ea8000c1e1500 */
[----:B------:R-:W2:Y:S04]  /*5340*/  LDG.E.U16 R73, desc[UR10][R72.64] ;  /* 0x0000000a48497981 */ /* 0x000ea8000c1e1500 */
[----:B------:R-:W2:Y:S01]  /*5350*/  LDG.E.U16 R70, desc[UR10][R102.64] ;  /* 0x0000000a66467981 */ /* 0x000ea2000c1e1500 */
[----:B---3--:R-:W-:-:S05]  /*5360*/  IMAD.WIDE R90, R2, 0x2, R90 ;  /* 0x00000002025a7825 */ /* 0x008fca00078e025a */
[----:B------:R-:W3:Y:S01]  /*5370*/  LDG.E.U16 R72, desc[UR10][R90.64] ;  /* 0x0000000a5a487981 */ /* 0x000ee2000c1e1500 */
[----:B----4-:R-:W-:-:S05]  /*5380*/  IMAD.WIDE R98, R2, 0x2, R98 ;  /* 0x0000000202627825 */ /* 0x010fca00078e0262 */
[----:B------:R0:W4:Y:S01]  /*5390*/  LDG.E.U16 R64, desc[UR10][R98.64] ;  /* 0x0000000a62407981 */ /* 0x000122000c1e1500 */
[----:B-----5:R-:W-:-:S03]  /*53a0*/  IMAD.WIDE R100, R2, 0x2, R190 ;  /* 0x0000000202647825 */ /* 0x020fc600078e02be */
[----:B------:R-:W5:Y:S01]  /*53b0*/  LDL.64 R190, [R1+0x260] ;  /* 0x0002600001be7983 */ /* 0x000f620000100a00 */
[----:B------:R-:W-:-:S03]  /*53c0*/  IMAD.WIDE R88, R2, 0x2, R88 ;  /* 0x0000000202587825 */ /* 0x000fc600078e0258 */
[----:B------:R-:W3:Y:S01]  /*53d0*/  LDG.E.U16 R101, desc[UR10][R100.64] ;  /* 0x0000000a64657981 */ /* 0x000ee2000c1e1500 */
[----:B0-----:R-:W-:-:S03]  /*53e0*/  IMAD.WIDE R98, R2, 0x2, R188 ;  /* 0x0000000202627825 */ /* 0x001fc600078e02bc */
[----:B------:R-:W4:Y:S01]  /*53f0*/  LDL.64 R188, [R1+0x248] ;  /* 0x0002480001bc7983 */ /* 0x000f220000100a00 */
[----:B------:R-:W-:-:S03]  /*5400*/  IMAD.WIDE R96, R2, 0x2, R182 ;  /* 0x0000000202607825 */ /* 0x000fc600078e02b6 */
[----:B------:R-:W3:Y:S04]  /*5410*/  LDL.64 R182, [R1+0x270] ;  /* 0x0002700001b67983 */ /* 0x000ee80000100a00 */
[----:B------:R0:W3:Y:S01]  /*5420*/  LDG.E.U16 R103, desc[UR10][R96.64] ;  /* 0x0000000a60677981 */ /* 0x0000e2000c1e1500 */
[C---:B------:R-:W-:Y:S02]  /*5430*/  IMAD.WIDE R90, R2.reuse, 0x2, R194 ;  /* 0x00000002025a7825 */ /* 0x040fe400078e02c2 */
[----:B------:R-:W1:Y:S01]  /*5440*/  LDC R195, c[0x0][0x254] ;  /* 0x00009500ffc37b82 */ /* 0x000e620000000800 */
[----:B------:R-:W3:Y:S04]  /*5450*/  LDG.E.U16 R88, desc[UR10][R88.64] ;  /* 0x0000000a58587981 */ /* 0x000ee8000c1e1500 */
[----:B------:R2:W3:Y:S01]  /*5460*/  LDG.E.U16 R102, desc[UR10][R90.64] ;  /* 0x0000000a5a667981 */ /* 0x0004e2000c1e1500 */
[----:B0-----:R-:W-:-:S03]  /*5470*/  IMAD.WIDE R96, R2, 0x2, R204 ;  /* 0x0000000202607825 */ /* 0x001fc600078e02cc */
[----:B------:R-:W3:Y:S04]  /*5480*/  LDL.64 R204, [R1+0x240] ;  /* 0x0002400001cc7983 */ /* 0x000ee80000100a00 */
[----:B------:R-:W3:Y:S01]  /*5490*/  LDG.E.U16 R99, desc[UR10][R98.64] ;  /* 0x0000000a62637981 */ /* 0x000ee2000c1e1500 */
[----:B--2---:R-:W-:-:S03]  /*54a0*/  IMAD.WIDE R90, R2, 0x2, R206 ;  /* 0x00000002025a7825 */ /* 0x004fc600078e02ce */
[----:B------:R-:W2:Y:S01]  /*54b0*/  LDL.64 R206, [R1+0x238] ;  /* 0x0002380001ce7983 */ /* 0x000ea20000100a00 */
[----:B------:R-:W-:-:S03]  /*54c0*/  IMAD.WIDE R176, R2, 0x2, R176 ;  /* 0x0000000202b07825 */ /* 0x000fc600078e02b0 */
[----:B------:R-:W2:Y:S04]  /*54d0*/  LDG.E.U16 R96, desc[UR10][R96.64] ;  /* 0x0000000a60607981 */ /* 0x000ea8000c1e1500 */
[----:B------:R0:W2:Y:S04]  /*54e0*/  LDG.E.U16 R100, desc[UR10][R176.64] ;  /* 0x0000000ab0647981 */ /* 0x0000a8000c1e1500 */
[----:B------:R-:W2:Y:S01]  /*54f0*/  LDG.E.U16 R98, desc[UR10][R90.64] ;  /* 0x0000000a5a627981 */ /* 0x000ea2000c1e1500 */
[----:B0-----:R-:W-:-:S03]  /*5500*/  IMAD.WIDE R176, R2, 0x2, R198 ;  /* 0x0000000202b07825 */ /* 0x001fc600078e02c6 */
[----:B------:R-:W2:Y:S04]  /*5510*/  LDL.64 R198, [R1+0x230] ;  /* 0x0002300001c67983 */ /* 0x000ea80000100a00 */
[----:B------:R0:W2:Y:S02]  /*5520*/  LDG.E.U16 R89, desc[UR10][R176.64] ;  /* 0x0000000ab0597981 */ /* 0x0000a4000c1e1500 */
[C---:B0-----:R-:W-:Y:S02]  /*5530*/  IMAD.WIDE R176, R2.reuse, 0x2, R200 ;  /* 0x0000000202b07825 */ /* 0x041fe400078e02c8 */
[----:B------:R-:W2:Y:S02]  /*5540*/  LDL.64 R200, [R1+0x228] ;  /* 0x0002280001c87983 */ /* 0x000ea40000100a00 */
[----:B------:R-:W-:-:S02]  /*5550*/  IMAD.WIDE R90, R2, 0x2, R202 ;  /* 0x00000002025a7825 */ /* 0x000fc400078e02ca */
[----:B------:R-:W2:Y:S02]  /*5560*/  LDL.64 R202, [R1+0x220] ;  /* 0x0002200001ca7983 */ /* 0x000ea40000100a00 */
[C---:B------:R-:W-:Y:S02]  /*5570*/  IMAD.WIDE R186, R2.reuse, 0x2, R186 ;  /* 0x0000000202ba7825 */ /* 0x040fe400078e02ba */
[----:B------:R-:W2:Y:S02]  /*5580*/  LDG.E.U16 R91, desc[UR10][R90.64] ;  /* 0x0000000a5a5b7981 */ /* 0x000ea4000c1e1500 */
[----:B------:R-:W-:Y:S02]  /*5590*/  IMAD.WIDE R184, R2, 0x2, R184 ;  /* 0x0000000202b87825 */ /* 0x000fe400078e02b8 */
[----:B------:R-:W2:Y:S04]  /*55a0*/  LDG.E.U16 R97, desc[UR10][R186.64] ;  /* 0x0000000aba617981 */ /* 0x000ea8000c1e1500 */
[----:B------:R1:W2:Y:S02]  /*55b0*/  LDG.E.U16 R84, desc[UR10][R184.64] ;  /* 0x0000000ab8547981 */ /* 0x0002a4000c1e1500 */
[----:B-1----:R-:W-:-:S04]  /*55c0*/  IMAD.WIDE R184, R195, 0x2, R6 ;  /* 0x00000002c3b87825 */ /* 0x002fc800078e0206 */
[----:B------:R-:W-:-:S05]  /*55d0*/  IMAD.WIDE R184, R2, 0x2, R184 ;  /* 0x0000000202b87825 */ /* 0x000fca00078e02b8 */
[----:B------:R-:W2:Y:S01]  /*55e0*/  LDG.E.U16 R194, desc[UR10][R184.64] ;  /* 0x0000000ab8c27981 */ /* 0x000ea2000c1e1500 */
[----:B-----5:R-:W-:-:S05]  /*55f0*/  IMAD.WIDE R190, R2, 0x2, R190 ;  /* 0x0000000202be7825 */ /* 0x020fca00078e02be */
[----:B------:R-:W5:Y:S01]  /*5600*/  LDG.E.U16 R94, desc[UR10][R190.64] ;  /* 0x0000000abe5e7981 */ /* 0x000f62000c1e1500 */
[----:B----4-:R-:W-:-:S04]  /*5610*/  IMAD.WIDE R186, R2, 0x2, R188 ;  /* 0x0000000202ba7825 */ /* 0x010fc800078e02bc */
[C---:B---3--:R-:W-:Y:S01]  /*5620*/  IMAD.WIDE R182, R2.reuse, 0x2, R182 ;  /* 0x0000000202b67825 */ /* 0x048fe200078e02b6 */
[----:B------:R-:W3:Y:S03]  /*5630*/  LDG.E.U16 R193, desc[UR10][R186.64] ;  /* 0x0000000abac17981 */ /* 0x000ee6000c1e1500 */
[----:B------:R-:W-:Y:S01]  /*5640*/  IMAD.WIDE R188, R195, 0x2, R4 ;  /* 0x00000002c3bc7825 */ /* 0x000fe200078e0204 */
[----:B------:R0:W4:Y:S04]  /*5650*/  LDG.E.U16 R190, desc[UR10][R176.64] ;  /* 0x0000000ab0be7981 */ /* 0x000128000c1e1500 */
[----:B------:R1:W5:Y:S01]  /*5660*/  LDG.E.U16 R90, desc[UR10][R182.64] ;  /* 0x0000000ab65a7981 */ /* 0x000362000c1e1500 */
[----:B------:R-:W-:-:S04]  /*5670*/  IMAD.WIDE R188, R2, 0x2, R188 ;  /* 0x0000000202bc7825 */ /* 0x000fc800078e02bc */
[C---:B0-----:R-:W-:Y:S02]  /*5680*/  IMAD.WIDE R176, R2.reuse, 0x2, R204 ;  /* 0x0000000202b07825 */ /* 0x041fe400078e02cc */
[----:B------:R-:W3:Y:S02]  /*5690*/  LDL.64 R204, [R1+0x218] ;  /* 0x0002180001cc7983 */ /* 0x000ee40000100a00 */
[----:B-1----:R-:W-:-:S04]  /*56a0*/  IMAD.WIDE R182, R2, 0x2, R196 ;  /* 0x0000000202b67825 */ /* 0x002fc800078e02c4 */
[C---:B------:R-:W-:Y:S01]  /*56b0*/  IMAD.WIDE R186, R195.reuse, 0x2, R178 ;  /* 0x00000002c3ba7825 */ /* 0x040fe200078e02b2 */
[----:B------:R0:W4:Y:S03]  /*56c0*/  LDG.E.U16 R191, desc[UR10][R182.64] ;  /* 0x0000000ab6bf7981 */ /* 0x000126000c1e1500 */
[----:B------:R-:W-:Y:S02]  /*56d0*/  IMAD.SHL.U32 R196, R195, 0x2, RZ ;  /* 0x00000002c3c47824 */ /* 0x000fe400078e00ff */
[----:B------:R-:W-:-:S04]  /*56e0*/  IMAD.WIDE R184, R2, 0x2, R186 ;  /* 0x0000000202b87825 */ /* 0x000fc800078e02ba */
[----:B0-----:R-:W-:Y:S02]  /*56f0*/  IMAD.WIDE R182, R195, 0x2, R180 ;  /* 0x00000002c3b67825 */ /* 0x001fe400078e02b4 */
[----:B------:R-:W5:Y:S02]  /*5700*/  LDG.E.U16 R184, desc[UR10][R184.64] ;  /* 0x0000000ab8b87981 */ /* 0x000f64000c1e1500 */
[C---:B------:R-:W-:Y:S02]  /*5710*/  IMAD.WIDE R186, R196.reuse, 0x2, R4 ;  /* 0x00000002c4ba7825 */ /* 0x040fe400078e0204 */
[----:B------:R0:W4:Y:S02]  /*5720*/  LDG.E.U16 R195, desc[UR10][R188.64] ;  /* 0x0000000abcc37981 */ /* 0x000124000c1e1500 */
[----:B0-----:R-:W-:Y:S02]  /*5730*/  IMAD.WIDE R188, R196, 0x2, R6 ;  /* 0x00000002c4bc7825 */ /* 0x001fe400078e0206 */
[----:B------:R2:W5:Y:S02]  /*5740*/  LDG.E.U16 R196, desc[UR10][R176.64] ;  /* 0x0000000ab0c47981 */ /* 0x000564000c1e1500 */
[----:B--2---:R-:W-:-:S02]  /*5750*/  IMAD.WIDE R176, R2, 0x2, R206 ;  /* 0x0000000202b07825 */ /* 0x004fc400078e02ce */
[----:B------:R-:W2:Y:S02]  /*5760*/  LDL.64 R206, [R1+0x210] ;  /* 0x0002100001ce7983 */ /* 0x000ea40000100a00 */
[C---:B------:R-:W-:Y:S02]  /*5770*/  IMAD.WIDE R182, R2.reuse, 0x2, R182 ;  /* 0x0000000202b67825 */ /* 0x040fe400078e02b6 */
[----:B------:R0:W5:Y:S04]  /*5780*/  LDG.E.U16 R185, desc[UR10][R176.64] ;  /* 0x0000000ab0b97981 */ /* 0x000168000c1e1500 */
[----:B------:R1:W5:Y:S01]  /*5790*/  LDG.E.U16 R197, desc[UR10][R182.64] ;  /* 0x0000000ab6c57981 */ /* 0x000362000c1e1500 */
[----:B0-----:R-:W-:-:S03]  /*57a0*/  IMAD.WIDE R176, R2, 0x2, R200 ;  /* 0x0000000202b07825 */ /* 0x001fc600078e02c8 */
[----:B------:R-:W4:Y:S01]  /*57b0*/  LDL.64 R200, [R1+0x200] ;  /* 0x0002000001c87983 */ /* 0x000f220000100a00 */
[----:B-1----:R-:W-:-:S05]  /*57c0*/  IMAD.WIDE R182, R2, 0x2, R198 ;  /* 0x0000000202b67825 */ /* 0x002fca00078e02c6 */
[----:B------:R0:W5:Y:S01]  /*57d0*/  LDG.E.U16 R198, desc[UR10][R182.64] ;  /* 0x0000000ab6c67981 */ /* 0x000162000c1e1500 */
[----:B------:R-:W-:-:S06]  /*57e0*/  IMAD.WIDE R186, R2, 0x2, R186 ;  /* 0x0000000202ba7825 */ /* 0x000fcc00078e02ba */
[----:B------:R-:W5:Y:S01]  /*57f0*/  LDG.E.U16 R186, desc[UR10][R186.64] ;  /* 0x0000000ababa7981 */ /* 0x000f62000c1e1500 */
[----:B0-----:R-:W-:-:S03]  /*5800*/  IMAD.WIDE R182, R2, 0x2, R202 ;  /* 0x0000000202b67825 */ /* 0x001fc600078e02ca */
[----:B------:R-:W5:Y:S04]  /*5810*/  LDL.64 R202, [R1+0x1f0] ;  /* 0x0001f00001ca7983 */ /* 0x000f680000100a00 */
[----:B------:R-:W5:Y:S04]  /*5820*/  LDG.E.U16 R182, desc[UR10][R182.64] ;  /* 0x0000000ab6b67981 */ /* 0x000f68000c1e1500 */
[----:B------:R3:W5:Y:S02]  /*5830*/  LDG.E.U16 R187, desc[UR10][R176.64] ;  /* 0x0000000ab0bb7981 */ /* 0x000764000c1e1500 */
[----:B---3--:R-:W-:-:S02]  /*5840*/  IMAD.WIDE R176, R2, 0x2, R204 ;  /* 0x0000000202b07825 */ /* 0x008fc400078e02cc */
[----:B------:R-:W3:Y:S04]  /*5850*/  LDL.64 R204, [R1+0x1e0] ;  /* 0x0001e00001cc7983 */ /* 0x000ee80000100a00 */
[----:B------:R2:W3:Y:S02]  /*5860*/  LDG.E.U16 R183, desc[UR10][R176.64] ;  /* 0x0000000ab0b77981 */ /* 0x0004e4000c1e1500 */
[C---:B--2---:R-:W-:Y:S02]  /*5870*/  IMAD.WIDE R176, R2.reuse, 0x2, R206 ;  /* 0x0000000202b07825 */ /* 0x044fe400078e02ce */
[----:B------:R-:W2:Y:S02]  /*5880*/  LDL.64 R206, [R1+0x1d0] ;  /* 0x0001d00001ce7983 */ /* 0x000ea40000100a00 */
[----:B------:R-:W-:-:S06]  /*5890*/  IMAD.WIDE R188, R2, 0x2, R188 ;  /* 0x0000000202bc7825 */ /* 0x000fcc00078e02bc */
[----:B------:R-:W2:Y:S04]  /*58a0*/  LDG.E.U16 R188, desc[UR10][R188.64] ;  /* 0x0000000abcbc7981 */ /* 0x000ea8000c1e1500 */
[----:B------:R0:W2:Y:S02]  /*58b0*/  LDG.E.U16 R189, desc[UR10][R176.64] ;  /* 0x0000000ab0bd7981 */ /* 0x0000a4000c1e1500 */
[C---:B0-----:R-:W-:Y:S02]  /*58c0*/  IMAD.WIDE R176, R2.reuse, 0x2, R222 ;  /* 0x0000000202b07825 */ /* 0x041fe400078e02de */
[----:B------:R-:W2:Y:S04]  /*58d0*/  LDL.64 R222, [R1+0x1b8] ;  /* 0x0001b80001de7983 */ /* 0x000ea80000100a00 */
[----:B------:R4:W2:Y:S02]  /*58e0*/  LDG.E.U16 R199, desc[UR10][R176.64] ;  /* 0x0000000ab0c77981 */ /* 0x0008a4000c1e1500 */
[----:B----4-:R-:W-:-:S05]  /*58f0*/  IMAD.WIDE R176, R2, 0x2, R200 ;  /* 0x0000000202b07825 */ /* 0x010fca00078e02c8 */
[----:B------:R0:W4:Y:S02]  /*5900*/  LDG.E.U16 R200, desc[UR10][R176.64] ;  /* 0x0000000ab0c87981 */ /* 0x000124000c1e1500 */
[C---:B0-----:R-:W-:Y:S02]  /*5910*/  IMAD.WIDE R176, R2.reuse, 0x2, R220 ;  /* 0x0000000202b07825 */ /* 0x041fe400078e02dc */
[----:B------:R-:W4:Y:S04]  /*5920*/  LDL.64 R220, [R1+0x198] ;  /* 0x0001980001dc7983 */ /* 0x000f280000100a00 */
[----:B------:R5:W4:Y:S02]  /*5930*/  LDG.E.U16 R201, desc[UR10][R176.64] ;  /* 0x0000000ab0c97981 */ /* 0x000b24000c1e1500 */
[----:B-----5:R-:W-:-:S05]  /*5940*/  IMAD.WIDE R176, R2, 0x2, R202 ;  /* 0x0000000202b07825 */ /* 0x020fca00078e02ca */
[----:B------:R0:W5:Y:S02]  /*5950*/  LDG.E.U16 R202, desc[UR10][R176.64] ;  /* 0x0000000ab0ca7981 */ /* 0x000164000c1e1500 */
[C---:B0-----:R-:W-:Y:S02]  /*5960*/  IMAD.WIDE R176, R2.reuse, 0x2, R218 ;  /* 0x0000000202b07825 */ /* 0x041fe400078e02da */
[----:B------:R-:W5:Y:S04]  /*5970*/  LDL.64 R218, [R1+0x190] ;  /* 0x0001900001da7983 */ /* 0x000f680000100a00 */
[----:B------:R3:W5:Y:S02]  /*5980*/  LDG.E.U16 R203, desc[UR10][R176.64] ;  /* 0x0000000ab0cb7981 */ /* 0x000764000c1e1500 */
[----:B---3--:R-:W-:-:S05]  /*5990*/  IMAD.WIDE R176, R2, 0x2, R204 ;  /* 0x0000000202b07825 */ /* 0x008fca00078e02cc */
[----:B------:R0:W3:Y:S02]  /*59a0*/  LDG.E.U16 R204, desc[UR10][R176.64] ;  /* 0x0000000ab0cc7981 */ /* 0x0000e4000c1e1500 */
[C---:B0-----:R-:W-:Y:S02]  /*59b0*/  IMAD.WIDE R176, R2.reuse, 0x2, R216 ;  /* 0x0000000202b07825 */ /* 0x041fe400078e02d8 */
[----:B------:R-:W3:Y:S04]  /*59c0*/  LDL.64 R216, [R1+0x170] ;  /* 0x0001700001d87983 */ /* 0x000ee80000100a00 */
[----:B------:R2:W3:Y:S02]  /*59d0*/  LDG.E.U16 R205, desc[UR10][R176.64] ;  /* 0x0000000ab0cd7981 */ /* 0x0004e4000c1e1500 */
[----:B--2---:R-:W-:-:S05]  /*59e0*/  IMAD.WIDE R176, R2, 0x2, R206 ;  /* 0x0000000202b07825 */ /* 0x004fca00078e02ce */
[----:B------:R0:W2:Y:S02]  /*59f0*/  LDG.E.U16 R206, desc[UR10][R176.64] ;  /* 0x0000000ab0ce7981 */ /* 0x0000a4000c1e1500 */
[----:B0-----:R-:W-:Y:S02]  /*5a00*/  IMAD.WIDE R176, R2, 0x2, R208 ;  /* 0x0000000202b07825 */ /* 0x001fe400078e02d0 */
[----:B------:R-:W2:Y:S04]  /*5a10*/  LDL.64 R208, [R1+0x168] ;  /* 0x0001680001d07983 */ /* 0x000ea80000100a00 */
[----:B------:R0:W2:Y:S02]  /*5a20*/  LDG.E.U16 R176, desc[UR10][R176.64] ;  /* 0x0000000ab0b07981 */ /* 0x0000a4000c1e1500 */
[----:B0-----:R-:W0:Y:S02]  /*5a30*/  S2R R177, SR_TID.X ;  /* 0x0000000000b17919 */ /* 0x001e240000002100 */
[----:B0-----:R-:W-:-:S05]  /*5a40*/  LOP3.LUT R177, R177, 0x7f, RZ, 0xc0, !PT ;  /* 0x0000007fb1b17812 */ /* 0x001fca00078ec0ff */
[----:B------:R-:W-:Y:S01]  /*5a50*/  IMAD.SHL.U32 R177, R177, 0x2, RZ ;  /* 0x00000002b1b17824 */ /* 0x000fe200078e00ff */
[----:B------:R-:W-:Y:S06]  /*5a60*/  BAR.SYNC.DEFER_BLOCKING 0x0 ;  /* 0x0000000000007b1d */ /* 0x000fec0000010000 */
[----:B------:R0:W-:Y:S04]  /*5a70*/  STS.U16 [R177+UR6+0x8100], R68 ;  /* 0x00810044b1007988 */ /* 0x0001e80008000406 */
[----:B------:R1:W-:Y:S01]  /*5a80*/  STS.U16 [R177+UR6+0x8000], R95 ;  /* 0x0080005fb1007988 */ /* 0x0003e20008000406 */
[----:B0-----:R-:W-:-:S03]  /*5a90*/  LOP3.LUT R68, R177, 0x10, RZ, 0x3c, !PT ;  /* 0x00000010b1447812 */ /* 0x001fc600078e3cff */
[----:B------:R0:W-:Y:S01]  /*5aa0*/  STS.U16 [R177+UR6+0x8200], R69 ;  /* 0x00820045b1007988 */ /* 0x0001e20008000406 */
[----:B-1----:R-:W-:-:S03]  /*5ab0*/  SHF.L.U32 R95, R237, 0x3, RZ ;  /* 0x00000003ed5f7819 */ /* 0x002fc600000006ff */
[----:B------:R-:W-:Y:S04]  /*5ac0*/  STS.U16 [R177+UR6+0x8300], R192 ;  /* 0x008300c0b1007988 */ /* 0x000fe80008000406 */
[----:B------:R-:W-:Y:S01]  /*5ad0*/  STS.U16 [R177+UR6+0xa000], R103 ;  /* 0x00a00067b1007988 */ /* 0x000fe20008000406 */
[----:B0-----:R-:W-:-:S03]  /*5ae0*/  LOP3.LUT R69, R237, 0x7, RZ, 0xc0, !PT ;  /* 0x00000007ed457812 */ /* 0x001fc600078ec0ff */
[----:B------:R-:W-:Y:S04]  /*5af0*/  STS.U16 [R177+UR6+0xa100], R102 ;  /* 0x00a10066b1007988 */ /* 0x000fe80008000406 */
[----:B------:R-:W-:Y:S04]  /*5b00*/  STS.U16 [R177+UR6+0xa200], R101 ;  /* 0x00a20065b1007988 */ /* 0x000fe80008000406 */
[----:B------:R-:W-:Y:S04]  /*5b10*/  STS.U16 [R177+UR6+0xa300], R100 ;  /* 0x00a30064b1007988 */ /* 0x000fe80008000406 */
[----:B------:R-:W-:Y:S04]  /*5b20*/  STS.U16 [R68+UR6+0x8400], R194 ;  /* 0x008400c244007988 */ /* 0x000fe80008000406 */
[----:B------:R0:W-:Y:S04]  /*5b30*/  STS.U16 [R68+UR6+0x8500], R195 ;  /* 0x008500c344007988 */ /* 0x0001e80008000406 */
[----:B------:R-:W-:Y:S04]  /*5b40*/  STS.U16 [R68+UR6+0x8600], R197 ;  /* 0x008600c544007988 */ /* 0x000fe80008000406 */
[----:B------:R-:W-:Y:S04]  /*5b50*/  STS.U16 [R68+UR6+0x8700], R184 ;  /* 0x008700b844007988 */ /* 0x000fe80008000406 */
[----:B------:R-:W-:Y:S04]  /*5b60*/  STS.U16 [R68+UR6+0xa400], R99 ;  /* 0x00a4006344007988 */ /* 0x000fe80008000406 */
[----:B------:R-:W-:Y:S04]  /*5b70*/  STS.U16 [R68+UR6+0xa500], R98 ;  /* 0x00a5006244007988 */ /* 0x000fe80008000406 */
[----:B------:R-:W-:Y:S04]  /*5b80*/  STS.U16 [R68+UR6+0xa600], R96 ;  /* 0x00a6006044007988 */ /* 0x000fe80008000406 */
[----:B------:R1:W-:Y:S01]  /*5b90*/  STS.U16 [R68+UR6+0xa700], R97 ;  /* 0x00a7006144007988 */ /* 0x0003e20008000406 */
[----:B------:R-:W-:-:S03]  /*5ba0*/  IMAD.SHL.U32 R226, R237, 0x20, RZ ;  /* 0x00000020ede27824 */ /* 0x000fc600078e00ff */
[----:B0-----:R-:W2:Y:S01]  /*5bb0*/  LDL.64 R194, [R1+0x178] ;  /* 0x0001780001c27983 */ /* 0x001ea20000100a00 */
[----:B-1----:R-:W-:Y:S01]  /*5bc0*/  LOP3.LUT R68, R95, 0x30, RZ, 0xc0, !PT ;  /* 0x000000305f447812 */ /* 0x002fe200078ec0ff */
[----:B------:R-:W-:Y:S02]  /*5bd0*/  IMAD.SHL.U32 R95, R237, 0x2, RZ ;  /* 0x00000002ed5f7824 */ /* 0x000fe400078e00ff */
[C---:B------:R-:W-:Y:S02]  /*5be0*/  IMAD.SHL.U32 R96, R69.reuse, 0x10, RZ ;  /* 0x0000001045607824 */ /* 0x040fe400078e00ff */
[----:B------:R-:W-:-:S03]  /*5bf0*/  IMAD R68, R69, 0x40, R68 ;  /* 0x0000004045447824 */ /* 0x000fc600078e0244 */
[--C-:B------:R-:W-:Y:S02]  /*5c00*/  LOP3.LUT R96, R96, 0x30, R95.reuse, 0x78, !PT ;  /* 0x0000003060607812 */ /* 0x100fe400078e785f */
[----:B------:R-:W-:Y:S02]  /*5c10*/  LOP3.LUT R68, R68, 0x10, R95, 0x78, !PT ;  /* 0x0000001044447812 */ /* 0x000fe400078e785f */
[----:B------:R-:W-:-:S05]  /*5c20*/  LOP3.LUT R95, R177, 0x20, RZ, 0x3c, !PT ;  /* 0x00000020b15f7812 */ /* 0x000fca00078e3cff */
[----:B------:R0:W-:Y:S04]  /*5c30*/  STS.U16 [R95+UR6+0x8b00], R92 ;  /* 0x008b005c5f007988 */ /* 0x0001e80008000406 */
[----:B------:R1:W-:Y:S01]  /*5c40*/  STS.U16 [R95+UR6+0xa800], R84 ;  /* 0x00a800545f007988 */ /* 0x0003e20008000406 */
[----:B0-----:R-:W-:-:S03]  /*5c50*/  LOP3.LUT R92, R177, 0x30, RZ, 0x3c, !PT ;  /* 0x00000030b15c7812 */ /* 0x001fc600078e3cff */
[----:B------:R-:W-:Y:S01]  /*5c60*/  STS.U16 [R95+UR6+0x8800], R188 ;  /* 0x008800bc5f007988 */ /* 0x000fe20008000406 */
[----:B-1----:R-:W-:-:S03]  /*5c70*/  LOP3.LUT R84, R177, 0x40, RZ, 0x3c, !PT ;  /* 0x00000040b1547812 */ /* 0x002fc600078e3cff */
        /* <DEDUP_REMOVED lines=12> */
[----:B------:R0:W-:Y:S04]  /*5d40*/  STS.U16 [R92+UR6+0xaf00], R193 ;  /* 0x00af00c15c007988 */ /* 0x0001e80008000406 */
[----:B------:R1:W-:Y:S04]  /*5d50*/  STS.U16 [R84+UR6+0x9300], R80 ;  /* 0x0093005054007988 */ /* 0x0003e80008000406 */
[----:B------:R-:W-:Y:S01]  /*5d60*/  STS.U16 [R84+UR6+0x9000], R83 ;  /* 0x0090005354007988 */ /* 0x000fe20008000406 */
[----:B------:R-:W-:-:S03]  /*5d70*/  LOP3.LUT R97, R237, 0x20, RZ, 0xc0, !PT ;  /* 0x00000020ed617812 */ /* 0x000fc600078ec0ff */
[----:B0-----:R-:W2:Y:S01]  /*5d80*/  LDL.64 R192, [R1+0x188] ;  /* 0x0001880001c07983 */ /* 0x001ea20000100a00 */
[----:B-1----:R-:W-:-:S03]  /*5d90*/  LOP3.LUT R80, R177, 0x50, RZ, 0x3c, !PT ;  /* 0x00000050b1507812 */ /* 0x002fc600078e3cff */
        /* <DEDUP_REMOVED lines=8> */
[----:B------:R-:W-:-:S03]  /*5e20*/  LEA R69, R69, R97, 0x2 ;  /* 0x0000006145457211 */ /* 0x000fc600078e10ff */
[----:B0-----:R-:W2:Y:S01]  /*5e30*/  LDL.64 R186, [R1+0x1a8] ;  /* 0x0001a80001ba7983 */ /* 0x001ea20000100a00 */
[C---:B-1----:R-:W-:Y:S02]  /*5e40*/  LOP3.LUT R76, R177.reuse, 0x60, RZ, 0x3c, !PT ;  /* 0x00000060b14c7812 */ /* 0x042fe400078e3cff */
[----:B------:R-:W-:Y:S01]  /*5e50*/  LOP3.LUT R177, R177, 0x70, RZ, 0x3c, !PT ;  /* 0x00000070b1b17812 */ /* 0x000fe200078e3cff */
        /* <DEDUP_REMOVED lines=10> */
[----:B----4-:R-:W-:Y:S04]  /*5f00*/  STS.U16 [R76+UR6+0xb800], R200 ;  /* 0x00b800c84c007988 */ /* 0x010fe80008000406 */
[----:B------:R-:W-:Y:S04]  /*5f10*/  STS.U16 [R76+UR6+0xb900], R201 ;  /* 0x00b900c94c007988 */ /* 0x000fe80008000406 */
[----:B-----5:R-:W-:Y:S04]  /*5f20*/  STS.U16 [R76+UR6+0xba00], R202 ;  /* 0x00ba00ca4c007988 */ /* 0x020fe80008000406 */
[----:B------:R-:W-:Y:S04]  /*5f30*/  STS.U16 [R76+UR6+0xbb00], R203 ;  /* 0x00bb00cb4c007988 */ /* 0x000fe80008000406 */
[----:B------:R-:W-:Y:S04]  /*5f40*/  STS.U16 [R177+UR6+0x9c00], R71 ;  /* 0x009c0047b1007988 */ /* 0x000fe80008000406 */
[----:B------:R-:W-:Y:S04]  /*5f50*/  STS.U16 [R177+UR6+0x9d00], R70 ;  /* 0x009d0046b1007988 */ /* 0x000fe80008000406 */
[----:B------:R-:W-:Y:S04]  /*5f60*/  STS.U16 [R177+UR6+0x9e00], R67 ;  /* 0x009e0043b1007988 */ /* 0x000fe80008000406 */
[----:B------:R0:W-:Y:S04]  /*5f70*/  STS.U16 [R177+UR6+0x9f00], R64 ;  /* 0x009f0040b1007988 */ /* 0x0001e80008000406 */
[----:B---3--:R-:W-:Y:S04]  /*5f80*/  STS.U16 [R177+UR6+0xbc00], R204 ;  /* 0x00bc00ccb1007988 */ /* 0x008fe80008000406 */
[----:B------:R-:W-:Y:S04]  /*5f90*/  STS.U16 [R177+UR6+0xbd00], R205 ;  /* 0x00bd00cdb1007988 */ /* 0x000fe80008000406 */
[----:B--2---:R-:W-:Y:S04]  /*5fa0*/  STS.U16 [R177+UR6+0xbe00], R206 ;  /* 0x00be00ceb1007988 */ /* 0x004fe80008000406 */
[----:B------:R-:W-:Y:S01]  /*5fb0*/  STS.U16 [R177+UR6+0xbf00], R176 ;  /* 0x00bf00b0b1007988 */ /* 0x000fe20008000406 */
[----:B------:R-:W-:Y:S01]  /*5fc0*/  LOP3.LUT R97, R237, 0x10, RZ, 0xc0, !PT ;  /* 0x00000010ed617812 */ /* 0x000fe200078ec0ff */
[----:B------:R-:W-:Y:S01]  /*5fd0*/  IMAD.U32 R69, R69, 0x100, R96 ;  /* 0x0000010045457824 */ /* 0x000fe200078e0060 */
[----:B------:R-:W-:Y:S03]  /*5fe0*/  BAR.SYNC.DEFER_BLOCKING 0x0 ;  /* 0x0000000000007b1d */ /* 0x000fe60000010000 */
[----:B------:R-:W-:-:S05]  /*5ff0*/  IMAD R68, R97, 0x20, R68 ;  /* 0x0000002061447824 */ /* 0x000fca00078e0244 */
[----:B0-----:R-:W-:Y:S01]  /*6000*/  LOP3.LUT R64, R68, 0x20, RZ, 0x3c, !PT ;  /* 0x0000002044407812 */ /* 0x001fe200078e3cff */
[----:B------:R-:W2:Y:S04]  /*6010*/  LDL.64 R198, [R1+0x1c0] ;  /* 0x0001c00001c67983 */ /* 0x000ea80000100a00 */
[----:B------:R-:W3:Y:S04]  /*6020*/  LDL.64 R188, [R1+0x1b0] ;  /* 0x0001b00001bc7983 */ /* 0x000ee80000100a00 */
[----:B------:R-:W4:Y:S04]  /*6030*/  LDL.64 R190, [R1+0x180] ;  /* 0x0001800001be7983 */ /* 0x000f280000100a00 */
[----:B------:R-:W5:Y:S04]  /*6040*/  LDL.64 R196, [R1+0x1a0] ;  /* 0x0001a00001c47983 */ /* 0x000f680000100a00 */
[----:B------:R-:W-:Y:S04]  /*6050*/  LDSM.16.MT88.4 R72, [R68+UR6] ;  /* 0x000000064448783b */ /* 0x000fe80008004200 */
[----:B------:R-:W0:Y:S04]  /*6060*/  LDSM.16.M88.4 R100, [R69+UR6+0x8000] ;  /* 0x008000064564783b */ /* 0x000e280008000200 */
[----:B------:R-:W1:Y:S04]  /*6070*/  LDSM.16.MT88.4 R92, [R64+UR6] ;  /* 0x00000006405c783b */ /* 0x000e680008004200 */
[----:B------:R-:W1:Y:S01]  /*6080*/  LDSM.16.MT88.4 R80, [R68+UR6+0x400] ;  /* 0x000400064450783b */ /* 0x000e620008004200 */
[----:B------:R-:W-:-:S03]  /*6090*/  LOP3.LUT R67, R69, 0x40, RZ, 0x3c, !PT ;  /* 0x0000004045437812 */ /* 0x000fc600078e3cff */
[----:B------:R-:W1:Y:S04]  /*60a0*/  LDSM.16.MT88.4 R84, [R64+UR6+0x400] ;  /* 0x000400064054783b */ /* 0x000e680008004200 */
[----:B------:R-:W-:Y:S04]  /*60b0*/  LDSM.16.MT88.4 R76, [R68+UR6+0x800] ;  /* 0x00080006444c783b */ /* 0x000fe80008004200 */
[----:B------:R-:W1:Y:S04]  /*60c0*/  LDSM.16.M88.4 R96, [R67+UR6+0x8000] ;  /* 0x008000064360783b */ /* 0x000e680008000200 */
[----:B------:R-:W1:Y:S01]  /*60d0*/  LDSM.16.MT88.4 R88, [R64+UR6+0x800] ;  /* 0x000800064058783b */ /* 0x000e620008004200 */
[-C--:B0-----:R-:W-:Y:S06]  /*60e0*/  HMMA.16816.F32 R72, R72, R100.reuse, RZ ;  /* 0x000000644848723c */ /* 0x081fec00000018ff */
[----:B-1----:R-:W-:-:S15]  /*60f0*/  HMMA.16816.F32 R92, R92, R100, RZ ;  /* 0x000000645c5c723c */ /* 0x002fde00000018ff */
[----:B------:R-:W-:-:S03]  /*6100*/  NOP ;  /* 0x0000000000007918 */ /* 0x000fc60000000000 */
[-C--:B------:R-:W-:Y:S01]  /*6110*/  HMMA.16816.F32 R80, R80, R102.reuse, R72 ;  /* 0x000000665050723c */ /* 0x080fe20000001848 */
[----:B------:R-:W0:Y:S05]  /*6120*/  LDSM.16.MT88.4 R72, [R68+UR6+0xc00] ;  /* 0x000c00064448783b */ /* 0x000e2a0008004200 */
[----:B------:R-:W-:Y:S01]  /*6130*/  HMMA.16816.F32 R100, R84, R102, R92 ;  /* 0x000000665464723c */ /* 0x000fe2000000185c */
[----:B------:R-:W1:Y:S04]  /*6140*/  LDSM.16.MT88.4 R84, [R64+UR6+0xc00] ;  /* 0x000c00064054783b */ /* 0x000e680008004200 */
[----:B------:R-:W-:-:S13]  /*6150*/  LDSM.16.M88.4 R92, [R69+UR6+0x8080] ;  /* 0x00808006455c783b */ /* 0x000fda0008000200 */
[-C--:B------:R-:W-:Y:S01]  /*6160*/  HMMA.16816.F32 R76, R76, R96.reuse, R80 ;  /* 0x000000604c4c723c */ /* 0x080fe20000001850 */
[----:B------:R-:W1:Y:S05]  /*6170*/  LDSM.16.MT88.4 R80, [R68+UR6+0x1000] ;  /* 0x001000064450783b */ /* 0x000e6a0008004200 */
[----:B------:R-:W-:Y:S01]  /*6180*/  HMMA.16816.F32 R88, R88, R96, R100 ;  /* 0x000000605858723c */ /* 0x000fe20000001864 */
[----:B------:R-:W1:-:S15]  /*6190*/  LDSM.16.MT88.4 R100, [R64+UR6+0x1000] ;  /* 0x001000064064783b */ /* 0x000e5e0008004200 */
[----:B------:R-:W-:-:S02]  /*61a0*/  NOP ;  /* 0x0000000000007918 */ /* 0x000fc40000000000 */
[-C--:B0-----:R-:W-:Y:S01]  /*61b0*/  HMMA.16816.F32 R72, R72, R98.reuse, R76 ;  /* 0x000000624848723c */ /* 0x081fe2000000184c */
[----:B------:R-:W0:Y:S05]  /*61c0*/  LDSM.16.MT88.4 R76, [R68+UR6+0x1400] ;  /* 0x00140006444c783b */ /* 0x000e2a0008004200 */
[----:B-1----:R-:W-:Y:S01]  /*61d0*/  HMMA.16816.F32 R96, R84, R98, R88 ;  /* 0x000000625460723c */ /* 0x002fe20000001858 */
        /* <DEDUP_REMOVED lines=20> */
[----:B------:R-:W-:Y:S04]  /*6320*/  LDSM.16.MT88.4 R88, [R68+UR6+0x2800] ;  /* 0x002800064458783b */ /* 0x000fe80008004200 */
[----:B------:R-:W-:-:S13]  /*6330*/  LDSM.16.M88.4 R96, [R67+UR6+0x8100] ;  /* 0x008100064360783b */ /* 0x000fda0008000200 */
[-C--:B------:R-:W-:Y:S01]  /*6340*/  HMMA.16816.F32 R76, R76, R100.reuse, R80 ;  /* 0x000000644c4c723c */ /* 0x080fe20000001850 */
[----:B------:R-:W1:Y:S05]  /*6350*/  LDSM.16.MT88.4 R80, [R64+UR6+0x2400] ;  /* 0x002400064050783b */ /* 0x000e6a0008004200 */
[----:B------:R-:W-:Y:S01]  /*6360*/  HMMA.16816.F32 R92, R92, R100, R84 ;  /* 0x000000645c5c723c */ /* 0x000fe20000001854 */
[----:B------:R-:W2:-:S15]  /*6370*/  LDSM.16.MT88.4 R84, [R64+UR6+0x2800] ;  /* 0x002800064054783b */ /* 0x000e9e0008004200 */
[----:B------:R-:W-:-:S02]  /*6380*/  NOP ;  /* 0x0000000000007918 */ /* 0x000fc40000000000 */
[-C--:B0-----:R-:W-:Y:S01]  /*6390*/  HMMA.16816.F32 R72, R72, R102.reuse, R76 ;  /* 0x000000664848723c */ /* 0x081fe2000000184c */
[----:B------:R-:W0:Y:S05]  /*63a0*/  LDSM.16.MT88.4 R76, [R68+UR6+0x2c00] ;  /* 0x002c0006444c783b */ /* 0x000e2a0008004200 */
[----:B-1----:R-:W-:Y:S01]  /*63b0*/  HMMA.16816.F32 R100, R80, R102, R92 ;  /* 0x000000665064723c */ /* 0x002fe2000000185c */
[----:B------:R-:W1:Y:S04]  /*63c0*/  LDSM.16.MT88.4 R80, [R64+UR6+0x2c00] ;  /* 0x002c00064050783b */ /* 0x000e680008004200 */
[----:B------:R-:W-:-:S13]  /*63d0*/  LDSM.16.MT88.4 R92, [R68+UR6+0x3000] ;  /* 0x00300006445c783b */ /* 0x000fda0008004200 */
[-C--:B------:R-:W-:Y:S01]  /*63e0*/  HMMA.16816.F32 R88, R88, R96.reuse, R72 ;  /* 0x000000605858723c */ /* 0x080fe20000001848 */
[----:B------:R-:W3:Y:S05]  /*63f0*/  LDSM.16.M88.4 R72, [R69+UR6+0x8180] ;  /* 0x008180064548783b */ /* 0x000eea0008000200 */
[----:B--2---:R-:W-:Y:S01]  /*6400*/  HMMA.16816.F32 R84, R84, R96, R100 ;  /* 0x000000605454723c */ /* 0x004fe20000001864 */
[----:B------:R-:W-:-:S15]  /*6410*/  LDSM.16.MT88.4 R100, [R68+UR6+0x3400] ;  /* 0x003400064464783b */ /* 0x000fde0008004200 */
[----:B------:R-:W-:-:S02]  /*6420*/  NOP ;  /* 0x0000000000007918 */ /* 0x000fc40000000000 */
[-C--:B0-----:R-:W-:Y:S01]  /*6430*/  HMMA.16816.F32 R76, R76, R98.reuse, R88 ;  /* 0x000000624c4c723c */ /* 0x081fe20000001858 */
[----:B------:R-:W0:Y:S05]  /*6440*/  LDSM.16.MT88.4 R88, [R64+UR6+0x3000] ;  /* 0x003000064058783b */ /* 0x000e2a0008004200 */
[----:B-1----:R-:W-:Y:S01]  /*6450*/  HMMA.16816.F32 R96, R80, R98, R84 ;  /* 0x000000625060723c */ /* 0x002fe20000001854 */
[----:B------:R-:W-:Y:S04]  /*6460*/  LDSM.16.MT88.4 R80, [R68+UR6+0x3800] ;  /* 0x003800064450783b */ /* 0x000fe80008004200 */
[----:B------:R-:W-:-:S13]  /*6470*/  LDSM.16.M88.4 R84, [R67+UR6+0x8180] ;  /* 0x008180064354783b */ /* 0x000fda0008000200 */
[-C--:B---3--:R-:W-:Y:S01]  /*6480*/  HMMA.16816.F32 R92, R92, R72.reuse, R76 ;  /* 0x000000485c5c723c */ /* 0x088fe2000000184c */
[----:B------:R-:W1:Y:S05]  /*6490*/  LDSM.16.MT88.4 R76, [R64+UR6+0x3400] ;  /* 0x00340006404c783b */ /* 0x000e6a0008004200 */
[----:B0-----:R-:W-:Y:S01]  /*64a0*/  HMMA.16816.F32 R88, R88, R72, R96 ;  /* 0x000000485858723c */ /* 0x001fe20000001860 */
[----:B------:R-:W-:-:S15]  /*64b0*/  LDSM.16.MT88.4 R96, [R68+UR6+0x3c00] ;  /* 0x003c00064460783b */ /* 0x000fde0008004200 */
[----:B------:R-:W-:-:S02]  /*64c0*/  NOP ;  /* 0x0000000000007918 */ /* 0x000fc40000000000 */
[-C--:B------:R-:W-:Y:S01]  /*64d0*/  HMMA.16816.F32 R100, R100, R74.reuse, R92 ;  /* 0x0000004a6464723c */ /* 0x080fe2000000185c */
[----:B------:R-:W0:Y:S05]  /*64e0*/  LDSM.16.MT88.4 R92, [R64+UR6+0x3800] ;  /* 0x00380006405c783b */ /* 0x000e2a0008004200 */
[----:B-1----:R-:W-:Y:S01]  /*64f0*/  HMMA.16816.F32 R76, R76, R74, R88 ;  /* 0x0000004a4c4c723c */ /* 0x002fe20000001858 */
[----:B------:R-:W1:Y:S04]  /*6500*/  LDSM.16.MT88.4 R72, [R64+UR6+0x3c00] ;  /* 0x003c00064048783b */ /* 0x000e680008004200 */
[----:B------:R-:W-:-:S13]  /*6510*/  LDSM.16.MT88.4 R88, [R68+UR6+0x4000] ;  /* 0x004000064458783b */ /* 0x000fda0008004200 */
[-C--:B------:R-:W-:Y:S01]  /*6520*/  HMMA.16816.F32 R100, R80, R84.reuse, R100 ;  /* 0x000000545064723c */ /* 0x080fe20000001864 */
[----:B------:R-:W2:Y:S05]  /*6530*/  LDSM.16.M88.4 R80, [R69+UR6+0x8200] ;  /* 0x008200064550783b */ /* 0x000eaa0008000200 */
[----:B0-----:R-:W-:Y:S01]  /*6540*/  HMMA.16816.F32 R76, R92, R84, R76 ;  /* 0x000000545c4c723c */ /* 0x001fe2000000184c */
[----:B------:R-:W0:-:S15]  /*6550*/  LDSM.16.MT88.4 R92, [R64+UR6+0x4000] ;  /* 0x00400006405c783b */ /* 0x000e1e0008004200 */
[----:B------:R-:W-:-:S02]  /*6560*/  NOP ;  /* 0x0000000000007918 */ /* 0x000fc40000000000 */
[-C--:B------:R-:W-:Y:S01]  /*6570*/  HMMA.16816.F32 R100, R96, R86.reuse, R100 ;  /* 0x000000566064723c */ /* 0x080fe20000001864 */
[----:B------:R-:W3:Y:S05]  /*6580*/  LDSM.16.MT88.4 R96, [R68+UR6+0x4400] ;  /* 0x004400064460783b */ /* 0x000eea0008004200 */
[----:B-1----:R-:W-:Y:S01]  /*6590*/  HMMA.16816.F32 R72, R72, R86, R76 ;  /* 0x000000564848723c */ /* 0x002fe2000000184c */
[----:B------:R-:W1:Y:S04]  /*65a0*/  LDSM.16.MT88.4 R84, [R64+UR6+0x4400] ;  /* 0x004400064054783b */ /* 0x000e680008004200 */
[----:B------:R-:W-:-:S13]  /*65b0*/  LDSM.16.M88.4 R76, [R67+UR6+0x8200] ;  /* 0x00820006434c783b */ /* 0x000fda0008000200 */
[-C--:B--2---:R-:W-:Y:S01]  /*65c0*/  HMMA.16816.F32 R100, R88, R80.reuse, R100 ;  /* 0x000000505864723c */ /* 0x084fe20000001864 */
[----:B------:R-:W2:Y:S05]  /*65d0*/  LDSM.16.MT88.4 R88, [R68+UR6+0x4800] ;  /* 0x004800064458783b */ /* 0x000eaa0008004200 */
[----:B0-----:R-:W-:Y:S01]  /*65e0*/  HMMA.16816.F32 R72, R92, R80, R72 ;  /* 0x000000505c48723c */ /* 0x001fe20000001848 */
[----:B------:R-:W-:-:S15]  /*65f0*/  LDSM.16.MT88.4 R92, [R68+UR6+0x4c00] ;  /* 0x004c0006445c783b */ /* 0x000fde0008004200 */
[----:B------:R-:W-:-:S02]  /*6600*/  NOP ;  /* 0x0000000000007918 */ /* 0x000fc40000000000 */
[-C--:B---3--:R-:W-:Y:S01]  /*6610*/  HMMA.16816.F32 R100, R96, R82.reuse, R100 ;  /* 0x000000526064723c */ /* 0x088fe20000001864 */
[----:B------:R-:W0:Y:S05]  /*6620*/  LDSM.16.MT88.4 R96, [R64+UR6+0x4800] ;  /* 0x004800064060783b */ /* 0x000e2a0008004200 */
[----:B-1----:R-:W-:Y:S01]  /*6630*/  HMMA.16816.F32 R72, R84, R82, R72 ;  /* 0x000000525448723c */ /* 0x002fe20000001848 */
[----:B------:R-:W1:Y:S04]  /*6640*/  LDSM.16.MT88.4 R84, [R64+UR6+0x4c00] ;  /* 0x004c00064054783b */ /* 0x000e680008004200 */
[----:B------:R-:W-:-:S13]  /*6650*/  LDSM.16.M88.4 R80, [R69+UR6+0x8280] ;  /* 0x008280064550783b */ /* 0x000fda0008000200 */
[-C--:B--2---:R-:W-:Y:S01]  /*6660*/  HMMA.16816.F32 R100, R88, R76.reuse, R100 ;  /* 0x0000004c5864723c */ /* 0x084fe20000001864 */
[----:B------:R-:W2:Y:S05]  /*6670*/  LDSM.16.MT88.4 R88, [R68+UR6+0x5000] ;  /* 0x005000064458783b */ /* 0x000eaa0008004200 */
        /* <DEDUP_REMOVED lines=23> */
[-C--:B------:R-:W-:Y:S01]  /*67f0*/  HMMA.16816.F32 R100, R96, R86.reuse, R100 ;  /* 0x000000566064723c */ /* 0x080fe20000001864 */
        /* <DEDUP_REMOVED lines=19> */
[-C--:B---3--:R-:W-:Y:S01]  /*6930*/  HMMA.16816.F32 R88, R100, R78.reuse, R88 ;  /* 0x0000004e6458723c */ /* 0x088fe20000001858 */
[----:B------:R-:W3:Y:S05]  /*6940*/  LDSM.16.MT88.4 R100, [R68+UR6+0x7400] ;  /* 0x007400064464783b */ /* 0x000eea0008004200 */
[----:B-1----:R-:W-:Y:S01]  /*6950*/  HMMA.16816.F32 R72, R80, R78, R72 ;  /* 0x0000004e5048723c */ /* 0x002fe20000001848 */
[----:B------:R-:W1:Y:S04]  /*6960*/  LDSM.16.MT88.4 R76, [R64+UR6+0x7400] ;  /* 0x00740006404c783b */ /* 0x000e680008004200 */
[----:B------:R-:W-:-:S13]  /*6970*/  LDSM.16.M88.4 R80, [R67+UR6+0x8380] ;  /* 0x008380064350783b */ /* 0x000fda0008000200 */
[-C--:B--2---:R-:W-:Y:S01]  /*6980*/  HMMA.16816.F32 R88, R92, R84.reuse, R88 ;  /* 0x000000545c58723c */ /* 0x084fe20000001858 */
[----:B------:R-:W2:Y:S04]  /*6990*/  LDSM.16.MT88.4 R92, [R68+UR6+0x7800] ;  /* 0x00780006445c783b */ /* 0x000ea80008004200 */
[----:B------:R-:W-:Y:S01]  /*69a0*/  LDSM.16.MT88.4 R68, [R68+UR6+0x7c00] ;  /* 0x007c00064444783b */ /* 0x000fe20008004200 */
[----:B0-----:R-:W-:Y:S03]  /*69b0*/  HMMA.16816.F32 R72, R96, R84, R72 ;  /* 0x000000546048723c */ /* 0x001fe60000001848 */
[----:B------:R-:W0:-:S15]  /*69c0*/  LDSM.16.MT88.4 R96, [R64+UR6+0x7800] ;  /* 0x007800064060783b */ /* 0x000e1e0008004200 */
[-C--:B---3--:R-:W-:Y:S01]  /*69d0*/  HMMA.16816.F32 R88, R100, R86.reuse, R88 ;  /* 0x000000566458723c */ /* 0x088fe20000001858 */
[----:B------:R-:W3:Y:S01]  /*69e0*/  S2R R84, SR_TID.X ;  /* 0x0000000000547919 */ /* 0x000ee20000002100 */
[----:B------:R-:W5:Y:S04]  /*69f0*/  LDL.64 R100, [R1+0x148] ;  /* 0x0001480001647983 */ /* 0x000f680000100a00 */
[----:B------:R-:W5:Y:S01]  /*6a00*/  LDL.64 R102, [R1+0x150] ;  /* 0x0001500001667983 */ /* 0x000f620000100a00 */
[----:B-1----:R-:W-:Y:S03]  /*6a10*/  HMMA.16816.F32 R72, R76, R86, R72 ;  /* 0x000000564c48723c */ /* 0x002fe60000001848 */
[----:B------:R1:W4:-:S14]  /*6a20*/  LDSM.16.MT88.4 R76, [R64+UR6+0x7c00] ;  /* 0x007c0006404c783b */ /* 0x00031c0008004200 */
[-C--:B--2---:R-:W-:Y:S01]  /*6a30*/  HMMA.16816.F32 R88, R92, R80.reuse, R88 ;  /* 0x000000505c58723c */ /* 0x084fe20000001858 */
[----:B------:R-:W2:Y:S04]  /*6a40*/  LDL.64 R92, [R1+0x130] ;  /* 0x00013000015c7983 */ /* 0x000ea80000100a00 */
[----:B------:R-:W2:Y:S02]  /*6a50*/  LDL.64 R94, [R1+0x128] ;  /* 0x00012800015e7983 */ /* 0x000ea40000100a00 */
[----:B0-----:R-:W-:Y:S01]  /*6a60*/  HMMA.16816.F32 R72, R96, R80, R72 ;  /* 0x000000506048723c */ /* 0x001fe20000001848 */
[----:B---3--:R-:W-:Y:S01]  /*6a70*/  LOP3.LUT R84, R84, 0x7f, RZ, 0xc0, !PT ;  /* 0x0000007f54547812 */ /* 0x008fe200078ec0ff */
[----:B------:R-:W3:-:S15]  /*6a80*/  LDL.64 R98, [R1+0x140] ;  /* 0x0001400001627983 */ /* 0x000ede0000100a00 */
[----:B------:R-:W-:Y:S01]  /*6a90*/  HMMA.16816.F32 R68, R68, R82, R88 ;  /* 0x000000524444723c */ /* 0x000fe20000001858 */
[----:B------:R-:W2:Y:S06]  /*6aa0*/  LDL.64 R96, [R1+0x138] ;  /* 0x0001380001607983 */ /* 0x000eac0000100a00 */
[C---:B------:R-:W-:Y:S02]  /*6ab0*/  LOP3.LUT R89, R237.reuse, 0x3, RZ, 0xc0, !PT ;  /* 0x00000003ed597812 */ /* 0x040fe400078ec0ff */
[----:B------:R-:W-:-:S03]  /*6ac0*/  LOP3.LUT R90, R237, 0x20, RZ, 0xc0, !PT ;  /* 0x00000020ed5a7812 */ /* 0x000fc600078ec0ff */
[----:B-1----:R-:W-:Y:S01]  /*6ad0*/  IMAD.SHL.U32 R64, R89, 0x2, RZ ;  /* 0x0000000259407824 */ /* 0x002fe200078e00ff */
[----:B----4-:R-:W-:Y:S04]  /*6ae0*/  HMMA.16816.F32 R72, R76, R82, R72 ;  /* 0x000000524c48723c */ /* 0x010fe80000001848 */
[----:B------:R-:W-:-:S04]  /*6af0*/  LEA.HI R64, R90, R64, RZ, 0x1e ;  /* 0x000000405a407211 */ /* 0x000fc800078ff0ff */
[----:B------:R-:W-:-:S04]  /*6b00*/  IADD3 R64, P2, R64, UR4, RZ ;  /* 0x0000000440407c10 */ /* 0x000fc8000ff5e0ff */
[----:B------:R-:W-:Y:S02]  /*6b10*/  IADD3.X R67, RZ, UR5, RZ, P2, !PT ;  /* 0x00000005ff437c10 */ /* 0x000fe400097fe4ff */
[CC--:B------:R-:W-:Y:S02]  /*6b20*/  ISETP.GT.U32.AND P3, PT, R64.reuse, R232.reuse, PT ;  /* 0x000000e84000720c */ /* 0x0c0fe40003f64070 */
[C---:B------:R-:W-:Y:S02]  /*6b30*/  ISETP.GE.U32.AND P2, PT, R64.reuse, R232, PT ;  /* 0x000000e84000720c */ /* 0x040fe40003f46070 */
[CC--:B------:R-:W-:Y:S02]  /*6b40*/  ISETP.GT.U32.AND P5, PT, R64.reuse, R233.reuse, PT ;  /* 0x000000e94000720c */ /* 0x0c0fe40003fa4070 */
[----:B------:R-:W-:Y:S01]  /*6b50*/  ISETP.GE.U32.AND P4, PT, R64, R233, PT ;  /* 0x000000e94000720c */ /* 0x000fe20003f86070 */
[----:B------:R-:W-:Y:S01]  /*6b60*/  FMUL R68, R68, UR9 ;  /* 0x0000000944447c20 */ /* 0x000fe20008400000 */
[----:B------:R-:W-:Y:S01]  /*6b70*/  FMUL R69, R69, UR9 ;  /* 0x0000000945457c20 */ /* 0x000fe20008400000 */
[----:B------:R-:W-:Y:S01]  /*6b80*/  FMUL R70, R70, UR9 ;  /* 0x0000000946467c20 */ /* 0x000fe20008400000 */
[----:B------:R-:W-:Y:S01]  /*6b90*/  FMUL R71, R71, UR9 ;  /* 0x0000000947477c20 */ /* 0x000fe20008400000 */
[----:B------:R-:W-:-:S02]  /*6ba0*/  ISETP.GT.U32.AND.EX P3, PT, R67, RZ, PT, P3 ;  /* 0x000000ff4300720c */ /* 0x000fc40003f64130 */
[C---:B------:R-:W-:Y:S02]  /*6bb0*/  ISETP.GE.U32.AND.EX P2, PT, R67.reuse, RZ, PT, P2 ;  /* 0x000000ff4300720c */ /* 0x040fe40003f46120 */
[C---:B------:R-:W-:Y:S02]  /*6bc0*/  ISETP.GT.U32.AND.EX P5, PT, R67.reuse, RZ, PT, P5 ;  /* 0x000000ff4300720c */ /* 0x040fe40003fa4150 */
[----:B------:R-:W-:Y:S02]  /*6bd0*/  ISETP.GE.U32.AND.EX P4, PT, R67, RZ, PT, P4 ;  /* 0x000000ff4300720c */ /* 0x000fe40003f86140 */
[----:B------:R-:W-:Y:S02]  /*6be0*/  FSEL R82, R68, -INF , !P3 ;  /* 0xff80000044527808 */ /* 0x000fe40005800000 */
[----:B------:R-:W-:Y:S02]  /*6bf0*/  FSEL R79, R69, -INF , !P2 ;  /* 0xff800000454f7808 */ /* 0x000fe40005000000 */
[----:B------:R-:W-:-:S02]  /*6c00*/  ISETP.GT.U32.AND P3, PT, R64, R234, PT ;  /* 0x000000ea4000720c */ /* 0x000fc40003f64070 */
[----:B------:R-:W-:Y:S02]  /*6c10*/  ISETP.GE.U32.AND P2, PT, R64, R234, PT ;  /* 0x000000ea4000720c */ /* 0x000fe40003f46070 */
[----:B------:R-:W-:Y:S02]  /*6c20*/  FSEL R76, R70, -INF , !P5 ;  /* 0xff800000464c7808 */ /* 0x000fe40006800000 */
[----:B------:R-:W-:Y:S02]  /*6c30*/  FSEL R69, R71, -INF , !P4 ;  /* 0xff80000047457808 */ /* 0x000fe40006000000 */
        /* <DEDUP_REMOVED lines=12> */
[----:B------:R-:W-:-:S02]  /*6d00*/  FMNMX R73, R76, R69, !PT ;  /* 0x000000454c497209 */ /* 0x000fc40007800000 */
[----:B------:R-:W-:Y:S02]  /*6d10*/  FSEL R70, R70, -INF , !P5 ;  /* 0xff80000046467808 */ /* 0x000fe40006800000 */
[----:B------:R-:W-:Y:S02]  /*6d20*/  FSEL R67, R75, -INF , !P4 ;  /* 0xff8000004b437808 */ /* 0x000fe40006000000 */
[----:B------:R-:W-:Y:S01]  /*6d30*/  FMNMX R77, R82, R79, !PT ;  /* 0x0000004f524d7209 */ /* 0x000fe20007800000 */
[----:B------:R-:W0:Y:S01]  /*6d40*/  SHFL.BFLY PT, R74, R73, 0x2, 0x1f ;  /* 0x0c401f00494a7f89 */ /* 0x000e2200000e0000 */
[----:B------:R-:W-:Y:S02]  /*6d50*/  FMNMX R75, R72, R71, !PT ;  /* 0x00000047484b7209 */ /* 0x000fe40007800000 */
[----:B------:R-:W-:Y:S01]  /*6d60*/  FMNMX R83, R70, R67, !PT ;  /* 0x0000004346537209 */ /* 0x000fe20007800000 */
[----:B------:R-:W1:Y:S04]  /*6d70*/  SHFL.BFLY PT, R78, R77, 0x2, 0x1f ;  /* 0x0c401f004d4e7f89 */ /* 0x000e6800000e0000 */
[----:B------:R-:W4:Y:S04]  /*6d80*/  SHFL.BFLY PT, R68, R75, 0x2, 0x1f ;  /* 0x0c401f004b447f89 */ /* 0x000f2800000e0000 */
[----:B------:R-:W4:Y:S01]  /*6d90*/  SHFL.BFLY PT, R64, R83, 0x2, 0x1f ;  /* 0x0c401f0053407f89 */ /* 0x000f2200000e0000 */
[----:B0-----:R-:W-:-:S02]  /*6da0*/  FMNMX R73, R73, R74, !PT ;  /* 0x0000004a49497209 */ /* 0x001fc40007800000 */
[----:B-1----:R-:W-:-:S03]  /*6db0*/  FMNMX R77, R77, R78, !PT ;  /* 0x0000004e4d4d7209 */ /* 0x002fc60007800000 */
[----:B------:R-:W0:Y:S01]  /*6dc0*/  SHFL.BFLY PT, R74, R73, 0x1, 0x1f ;  /* 0x0c201f00494a7f89 */ /* 0x000e2200000e0000 */
[----:B----4-:R-:W-:-:S03]  /*6dd0*/  FMNMX R75, R75, R68, !PT ;  /* 0x000000444b4b7209 */ /* 0x010fc60007800000 */
[----:B------:R-:W1:Y:S01]  /*6de0*/  SHFL.BFLY PT, R78, R77, 0x1, 0x1f ;  /* 0x0c201f004d4e7f89 */ /* 0x000e6200000e0000 */
[----:B------:R-:W-:-:S03]  /*6df0*/  FMNMX R83, R83, R64, !PT ;  /* 0x0000004053537209 */ /* 0x000fc60007800000 */
[----:B------:R-:W4:Y:S04]  /*6e00*/  SHFL.BFLY PT, R68, R75, 0x1, 0x1f ;  /* 0x0c201f004b447f89 */ /* 0x000f2800000e0000 */
[----:B------:R-:W4:Y:S01]  /*6e10*/  SHFL.BFLY PT, R64, R83, 0x1, 0x1f ;  /* 0x0c201f0053407f89 */ /* 0x000f2200000e0000 */
[----:B0-----:R-:W-:Y:S02]  /*6e20*/  FMNMX R73, R73, R74, !PT ;  /* 0x0000004a49497209 */ /* 0x001fe40007800000 */
[----:B------:R-:W-:Y:S02]  /*6e30*/  LOP3.LUT R74, R237, 0x1c, RZ, 0xc0, !PT ;  /* 0x0000001ced4a7812 */ /* 0x000fe400078ec0ff */
[----:B-1----:R-:W-:Y:S02]  /*6e40*/  FMNMX R77, R77, R78, !PT ;  /* 0x0000004e4d4d7209 */ /* 0x002fe40007800000 */
[----:B------:R-:W-:-:S02]  /*6e50*/  SHF.R.U32.HI R78, RZ, 0x3, R237 ;  /* 0x00000003ff4e7819 */ /* 0x000fc400000116ed */
[----:B----4-:R-:W-:Y:S02]  /*6e60*/  FMNMX R75, R75, R68, !PT ;  /* 0x000000444b4b7209 */ /* 0x010fe40007800000 */
[C---:B------:R-:W-:Y:S02]  /*6e70*/  LEA.HI R68, R74.reuse, 0x8, RZ, 0x1e ;  /* 0x000000084a447811 */ /* 0x040fe400078ff0ff */
[----:B------:R-:W-:Y:S02]  /*6e80*/  FMNMX R83, R83, R64, !PT ;  /* 0x0000004053537209 */ /* 0x000fe40007800000 */
[----:B------:R-:W-:Y:S02]  /*6e90*/  LEA.HI R64, R74, 0x10, RZ, 0x1e ;  /* 0x000000104a407811 */ /* 0x000fe400078ff0ff */
[----:B------:R-:W-:Y:S02]  /*6ea0*/  LOP3.LUT R78, R78, 0x4, RZ, 0xc0, !PT ;  /* 0x000000044e4e7812 */ /* 0x000fe400078ec0ff */
[C---:B------:R-:W-:Y:S01]  /*6eb0*/  LEA R227, R74.reuse, UR6, 0x1 ;  /* 0x000000064ae37c11 */ /* 0x040fe2000f8e08ff */
[----:B------:R-:W-:Y:S01]  /*6ec0*/  BAR.SYNC.DEFER_BLOCKING 0x0 ;  /* 0x0000000000007b1d */ /* 0x000fe20000010000 */
[----:B------:R-:W-:-:S02]  /*6ed0*/  LEA.HI R210, R74, 0x18, RZ, 0x1e ;  /* 0x000000184ad27811 */ /* 0x000fc400078ff0ff */
[----:B------:R-:W-:Y:S02]  /*6ee0*/  LEA R68, R68, UR6, 0x3 ;  /* 0x0000000644447c11 */ /* 0x000fe4000f8e18ff */
[----:B------:R-:W-:Y:S01]  /*6ef0*/  LEA R74, R64, UR6, 0x3 ;  /* 0x00000006404a7c11 */ /* 0x000fe2000f8e18ff */
[----:B------:R-:W-:Y:S01]  /*6f00*/  IMAD.IADD R64, R227, 0x1, R78 ;  /* 0x00000001e3407824 */ /* 0x000fe200078e024e */
[----:B------:R-:W-:Y:S01]  /*6f10*/  LEA R210, R210, UR6, 0x3 ;  /* 0x00000006d2d27c11 */ /* 0x000fe2000f8e18ff */
[C---:B------:R-:W-:Y:S02]  /*6f20*/  IMAD.IADD R81, R78.reuse, 0x1, R68 ;  /* 0x000000014e517824 */ /* 0x040fe400078e0244 */
[C---:B------:R-:W-:Y:S01]  /*6f30*/  IMAD.IADD R80, R78.reuse, 0x1, R74 ;  /* 0x000000014e507824 */ /* 0x040fe200078e024a */
[----:B------:R-:W-:Y:S01]  /*6f40*/  IADD3 R78, R78, R210, RZ ;  /* 0x000000d24e4e7210 */ /* 0x000fe20007ffe0ff */
[----:B------:R0:W-:Y:S04]  /*6f50*/  @P0 STS [R64+0x8000], R77 ;  /* 0x0080004d40000388 */ /* 0x0001e80000000800 */
[----:B------:R-:W-:Y:S04]  /*6f60*/  @P0 STS [R81+0x8000], R73 ;  /* 0x0080004951000388 */ /* 0x000fe80000000800 */
[----:B------:R-:W-:Y:S04]  /*6f70*/  @P0 STS [R80+0x8000], R75 ;  /* 0x0080004b50000388 */ /* 0x000fe80000000800 */
[----:B------:R-:W-:Y:S01]  /*6f80*/  @P0 STS [R78+0x8000], R83 ;  /* 0x008000534e000388 */ /* 0x000fe20000000800 */
[----:B0-----:R-:W-:Y:S01]  /*6f90*/  LEA R77, R84, UR6, 0x2 ;  /* 0x00000006544d7c11 */ /* 0x001fe2000f8e10ff */
[----:B------:R-:W-:Y:S06]  /*6fa0*/  BAR.SYNC.DEFER_BLOCKING 0x0 ;  /* 0x0000000000007b1d */ /* 0x000fec0000010000 */
[----:B------:R-:W0:Y:S01]  /*6fb0*/  @!P6 LDS R213, [R77+0x8000] ;  /* 0x008000004dd5e984 */ /* 0x000e220000000800 */
[----:B------:R-:W-:-:S03]  /*6fc0*/  SHF.R.U32.HI R225, RZ, 0x1, R90 ;  /* 0x00000001ffe17819 */ /* 0x000fc6000001165a */
[----:B------:R-:W4:Y:S04]  /*6fd0*/  LDL.64 R90, [R1+0x160] ;  /* 0x00016000015a7983 */ /* 0x000f280000100a00 */
[----:B0-----:R-:W0:Y:S02]  /*6fe0*/  SHFL.BFLY PT, R73, R213, 0x1, 0x1f ;  /* 0x0c201f00d5497f89 */ /* 0x001e2400000e0000 */
[----:B0-----:R-:W-:-:S05]  /*6ff0*/  FMNMX R73, R213, R73, !PT ;  /* 0x00000049d5497209 */ /* 0x001fca0007800000 */
[----:B------:R-:W-:Y:S01]  /*7000*/  @P1 STS [R77+0x8000], R73 ;  /* 0x008000494d001388 */ /* 0x000fe20000000800 */
[----:B------:R-:W-:Y:S06]  /*7010*/  BAR.SYNC.DEFER_BLOCKING 0x0 ;  /* 0x0000000000007b1d */ /* 0x000fec0000010000 */
[----:B------:R-:W0:Y:S04]  /*7020*/  LDS R185, [R227+0x8000] ;  /* 0x00800000e3b97984 */ /* 0x000e280000000800 */
[----:B------:R-:W1:Y:S04]  /*7030*/  LDS R183, [R74+0x8000] ;  /* 0x008000004ab77984 */ /* 0x000e680000000800 */
[----:B------:R-:W5:Y:S04]  /*7040*/  LDS R184, [R68+0x8000] ;  /* 0x0080000044b87984 */ /* 0x000f680000000800 */
[----:B------:R-:W3:Y:S01]  /*7050*/  LDS R182, [R210+0x8000] ;  /* 0x00800000d2b67984 */ /* 0x000ee20000000800 */
[----:B0-----:R-:W-:-:S02]  /*7060*/  FMNMX R185, R185, R65, !PT ;  /* 0x00000041b9b97209 */ /* 0x001fc40007800000 */
[----:B-1----:R-:W-:-:S03]  /*7070*/  FMNMX R183, R183, R3, !PT ;  /* 0x00000003b7b77209 */ /* 0x002fc60007800000 */
[----:B------:R-:W-:Y:S01]  /*7080*/  FADD R79, R79, -R185 ;  /* 0x800000b94f4f7221 */ /* 0x000fe20000000000 */
[----:B-----5:R-:W-:Y:S01]  /*7090*/  FMNMX R184, R184, R66, !PT ;  /* 0x00000042b8b87209 */ /* 0x020fe20007800000 */
[----:B------:R-:W-:Y:S02]  /*70a0*/  FADD R71, R71, -R183 ;  /* 0x800000b747477221 */ /* 0x000fe40000000000 */
[----:B------:R-:W-:Y:S01]  /*70b0*/  FMUL R79, R79, 1.4426950216293334961 ;  /* 0x3fb8aa3b4f4f7820 */ /* 0x000fe20000400000 */
[----:B---3--:R-:W-:Y:S01]  /*70c0*/  FMNMX R182, R182, R215, !PT ;  /* 0x000000d7b6b67209 */ /* 0x008fe20007800000 */
[----:B------:R-:W-:Y:S01]  /*70d0*/  FMUL R71, R71, 1.4426950216293334961 ;  /* 0x3fb8aa3b47477820 */ /* 0x000fe20000400000 */
[--C-:B------:R-:W-:Y:S01]  /*70e0*/  FADD R73, R76, -R184.reuse ;  /* 0x800000b84c497221 */ /* 0x100fe20000000000 */
[----:B------:R-:W-:Y:S01]  /*70f0*/  FADD R82, R82, -R185 ;  /* 0x800000b952527221 */ /* 0x000fe20000000000 */
[----:B------:R0:W-:Y:S01]  /*7100*/  MUFU.EX2 R76, R79 ;  /* 0x0000004f004c7308 */ /* 0x0001e20000000800 */
[----:B------:R-:W-:Y:S01]  /*7110*/  FADD R69, R69, -R184 ;  /* 0x800000b845457221 */ /* 0x000fe20000000000 */
[----:B------:R-:W-:Y:S01]  /*7120*/  FADD R72, R72, -R183 ;  /* 0x800000b748487221 */ /* 0x000fe20000000000 */
[----:B------:R-:W-:Y:S01]  /*7130*/  FMUL R75, R82, 1.4426950216293334961 ;  /* 0x3fb8aa3b524b7820 */ /* 0x000fe20000400000 */
[----:B------:R-:W-:Y:S01]  /*7140*/  FMUL R73, R73, 1.4426950216293334961 ;  /* 0x3fb8aa3b49497820 */ /* 0x000fe20000400000 */
[----:B------:R-:W-:Y:S01]  /*7150*/  FMUL R69, R69, 1.4426950216293334961 ;  /* 0x3fb8aa3b45457820 */ /* 0x000fe20000400000 */
[----:B0-----:R-:W-:-:S02]  /*7160*/  FADD R79, R70, -R182 ;  /* 0x800000b6464f7221 */ /* 0x001fc40000000000 */
[----:B------:R0:W-:Y:S01]  /*7170*/  MUFU.EX2 R70, R71 ;  /* 0x0000004700467308 */ /* 0x0001e20000000800 */
[----:B------:R-:W-:Y:S01]  /*7180*/  FMUL R72, R72, 1.4426950216293334961 ;  /* 0x3fb8aa3b48487820 */ /* 0x000fe20000400000 */
[----:B------:R-:W-:Y:S01]  /*7190*/  FMUL R79, R79, 1.4426950216293334961 ;  /* 0x3fb8aa3b4f4f7820 */ /* 0x000fe20000400000 */
[----:B0-----:R-:W-:-:S05]  /*71a0*/  FADD R71, R67, -R182 ;  /* 0x800000b643477221 */ /* 0x001fca0000000000 */
[----:B------:R-:W0:Y:S01]  /*71b0*/  MUFU.EX2 R75, R75 ;  /* 0x0000004b004b7308 */ /* 0x000e220000000800 */
[----:B------:R-:W-:-:S07]  /*71c0*/  FMUL R71, R71, 1.4426950216293334961 ;  /* 0x3fb8aa3b47477820 */ /* 0x000fce0000400000 */
[----:B------:R-:W-:Y:S08]  /*71d0*/  MUFU.EX2 R73, R73 ;  /* 0x0000004900497308 */ /* 0x000ff00000000800 */
[----:B------:R-:W1:Y:S08]  /*71e0*/  MUFU.EX2 R69, R69 ;  /* 0x0000004500457308 */ /* 0x000e700000000800 */
[----:B------:R-:W3:Y:S08]  /*71f0*/  MUFU.EX2 R72, R72 ;  /* 0x0000004800487308 */ /* 0x000ef00000000800 */
[----:B------:R-:W-:Y:S08]  /*7200*/  MUFU.EX2 R67, R79 ;  /* 0x0000004f00437308 */ /* 0x000ff00000000800 */
[----:B------:R-:W5:Y:S01]  /*7210*/  MUFU.EX2 R71, R71 ;  /* 0x0000004700477308 */ /* 0x000f620000000800 */
[----:B0-----:R-:W-:Y:S01]  /*7220*/  FADD R85, R75, R76 ;  /* 0x0000004c4b557221 */ /* 0x001fe20000000000 */
[----:B-1----:R-:W-:Y:S01]  /*7230*/  FADD R86, R73, R69 ;  /* 0x0000004549567221 */ /* 0x002fe20000000000 */
[----:B---3--:R-:W-:-:S03]  /*7240*/  FADD R83, R72, R70 ;  /* 0x0000004648537221 */ /* 0x008fc60000000000 */
[----:B------:R-:W0:Y:S04]  /*7250*/  SHFL.BFLY PT, R87, R85, 0x2, 0x1f ;  /* 0x0c401f0055577f89 */ /* 0x000e2800000e0000 */
[----:B------:R-:W1:Y:S01]  /*7260*/  SHFL.BFLY PT, R88, R86, 0x2, 0x1f ;  /* 0x0c401f0056587f89 */ /* 0x000e6200000e0000 */
[----:B-----5:R-:W-:-:S03]  /*7270*/  FADD R82, R67, R71 ;  /* 0x0000004743527221 */ /* 0x020fc60000000000 */
[----:B------:R-:W3:Y:S04]  /*7280*/  SHFL.BFLY PT, R84, R83, 0x2, 0x1f ;  /* 0x0c401f0053547f89 */ /* 0x000ee800000e0000 */
[----:B------:R-:W5:Y:S01]  /*7290*/  SHFL.BFLY PT, R79, R82, 0x2, 0x1f ;  /* 0x0c401f00524f7f89 */ /* 0x000f6200000e0000 */
[----:B0-----:R-:W-:Y:S01]  /*72a0*/  FADD R87, R85, R87 ;  /* 0x0000005755577221 */ /* 0x001fe20000000000 */
[----:B-1----:R-:W-:Y:S01]  /*72b0*/  FADD R88, R86, R88 ;  /* 0x0000005856587221 */ /* 0x002fe20000000000 */
[----:B---3--:R-:W-:Y:S01]  /*72c0*/  FADD R84, R83, R84 ;  /* 0x0000005453547221 */ /* 0x008fe20000000000 */
[----:B-----5:R-:W-:-:S03]  /*72d0*/  FADD R79, R82, R79 ;  /* 0x0000004f524f7221 */ /* 0x020fc60000000000 */
[----:B------:R-:W0:Y:S04]  /*72e0*/  SHFL.BFLY PT, R83, R88, 0x1, 0x1f ;  /* 0x0c201f0058537f89 */ /* 0x000e2800000e0000 */
[----:B------:R-:W1:Y:S04]  /*72f0*/  SHFL.BFLY PT, R82, R87, 0x1, 0x1f ;  /* 0x0c201f0057527f89 */ /* 0x000e6800000e0000 */
[----:B------:R-:W3:Y:S04]  /*7300*/  SHFL.BFLY PT, R85, R84, 0x1, 0x1f ;  /* 0x0c201f0054557f89 */ /* 0x000ee800000e0000 */
[----:B------:R-:W5:Y:S01]  /*7310*/  SHFL.BFLY PT, R86, R79, 0x1, 0x1f ;  /* 0x0c201f004f567f89 */ /* 0x000f6200000e0000 */
[----:B0-----:R-:W-:Y:S01]  /*7320*/  FADD R83, R88, R83 ;  /* 0x0000005358537221 */ /* 0x001fe20000000000 */
[----:B-1----:R-:W-:Y:S01]  /*7330*/  FADD R82, R87, R82 ;  /* 0x0000005257527221 */ /* 0x002fe20000000000 */
[----:B------:R-:W-:Y:S01]  /*7340*/  BAR.SYNC.DEFER_BLOCKING 0x0 ;  /* 0x0000000000007b1d */ /* 0x000fe20000010000 */
[----:B---3--:R-:W-:Y:S01]  /*7350*/  FADD R85, R84, R85 ;  /* 0x0000005554557221 */ /* 0x008fe20000000000 */
[----:B-----5:R-:W-:-:S04]  /*7360*/  FADD R86, R79, R86 ;  /* 0x000000564f567221 */ /* 0x020fc80000000000 */
[----:B------:R-:W-:Y:S04]  /*7370*/  @P0 STS [R64+0x8000], R82 ;  /* 0x0080005240000388 */ /* 0x000fe80000000800 */
[----:B------:R0:W-:Y:S04]  /*7380*/  @P0 STS [R81+0x8000], R83 ;  /* 0x0080005351000388 */ /* 0x0001e80000000800 */
[----:B------:R-:W-:Y:S04]  /*7390*/  @P0 STS [R80+0x8000], R85 ;  /* 0x0080005550000388 */ /* 0x000fe80000000800 */
[----:B------:R-:W-:Y:S01]  /*73a0*/  @P0 STS [R78+0x8000], R86 ;  /* 0x008000564e000388 */ /* 0x000fe20000000800 */
[----:B------:R-:W-:Y:S06]  /*73b0*/  BAR.SYNC.DEFER_BLOCKING 0x0 ;  /* 0x0000000000007b1d */ /* 0x000fec0000010000 */
[----:B------:R-:W1:Y:S01]  /*73c0*/  @!P6 LDS R211, [R77+0x8000] ;  /* 0x008000004dd3e984 */ /* 0x000e620000000800 */
[----:B0-----:R-:W-:-:S03]  /*73d0*/  SHF.R.S32.HI R83, RZ, 0x2, R237 ;  /* 0x00000002ff537819 */ /* 0x001fc600000114ed */
[----:B-1----:R-:W0:Y:S01]  /*73e0*/  SHFL.BFLY PT, R82, R211, 0x1, 0x1f ;  /* 0x0c201f00d3527f89 */ /* 0x002e2200000e0000 */
[----:B------:R-:W-:Y:S02]  /*73f0*/  LOP3.LUT R64, R237, 0x10, RZ, 0xc0, !PT ;  /* 0x00000010ed407812 */ /* 0x000fe400078ec0ff */
[----:B------:R-:W-:Y:S01]  /*7400*/  SGXT R83, R83, 0x1 ;  /* 0x000000015353781a */ /* 0x000fe20000000200 */
[----:B------:R-:W-:Y:S01]  /*7410*/  IMAD.SHL.U32 R80, R237, 0x2, RZ ;  /* 0x00000002ed507824 */ /* 0x000fe200078e00ff */
[----:B------:R-:W-:Y:S01]  /*7420*/  LEA R64, R64, UR6, 0x6 ;  /* 0x0000000640407c11 */ /* 0x000fe2000f8e30ff */
[----:B0-----:R-:W-:-:S05]  /*7430*/  FADD R82, R211, R82 ;  /* 0x00000052d3527221 */ /* 0x001fca0000000000 */
[----:B------:R0:W-:Y:S01]  /*7440*/  @P1 STS [R77+0x8000], R82 ;  /* 0x008000524d001388 */ /* 0x0001e20000000800 */
[----:B------:R-:W-:Y:S01]  /*7450*/  BAR.SYNC.DEFER_BLOCKING 0x0 ;  /* 0x0000000000007b1d */ /* 0x000fe20000010000 */
[----:B------:R-:W-:Y:S01]  /*7460*/  LOP3.LUT R83, R83, 0x90, RZ, 0xc0, !PT ;  /* 0x0000009053537812 */ /* 0x000fe200078ec0ff */
[----:B------:R-:W-:Y:S01]  /*7470*/  IMAD R64, R89, 0x20, R64 ;  /* 0x0000002059407824 */ /* 0x000fe200078e0240 */
[----:B------:R-:W-:Y:S02]  /*7480*/  LOP3.LUT R78, R226, 0x360, RZ, 0xc0, !PT ;  /* 0x00000360e24e7812 */ /* 0x000fe400078ec0ff */
[C---:B------:R-:W-:Y:S02]  /*7490*/  LOP3.LUT R225, R83.reuse, R225, RZ, 0x3c, !PT ;  /* 0x000000e153e17212 */ /* 0x040fe400078e3cff */
[----:B------:R-:W-:Y:S02]  /*74a0*/  LOP3.LUT R226, R83, 0x160, R226, 0xf8, !PT ;  /* 0x0000016053e27812 */ /* 0x000fe400078ef8e2 */
[----:B------:R-:W-:Y:S01]  /*74b0*/  LOP3.LUT R79, R237, 0x60, RZ, 0xc0, !PT ;  /* 0x00000060ed4f7812 */ /* 0x000fe200078ec0ff */
[C---:B------:R-:W-:Y:S01]  /*74c0*/  IMAD.WIDE R86, R0.reuse, 0x2, R188 ;  /* 0x0000000200567825 */ /* 0x040fe200078e02bc */
[----:B------:R-:W-:Y:S01]  /*74d0*/  LOP3.LUT R83, R83, 0x10, R80, 0x78, !PT ;  /* 0x0000001053537812 */ /* 0x000fe200078e7850 */
[----:B------:R-:W3:Y:S02]  /*74e0*/  LDL.64 R88, [R1+0x158] ;  /* 0x0001580001587983 */ /* 0x000ee40000100a00 */
[----:B------:R-:W-:Y:S01]  /*74f0*/  IMAD.WIDE R80, R0, 0x2, R198 ;  /* 0x0000000200507825 */ /* 0x000fe200078e02c6 */
[----:B------:R-:W-:-:S02]  /*7500*/  LEA R64, R79, R64, 0x3 ;  /* 0x000000404f407211 */ /* 0x000fc400078e18ff */
[----:B------:R-:W-:Y:S01]  /*7510*/  IADD3 R225, R225, UR6, R78 ;  /* 0x00000006e1e17c10 */ /* 0x000fe2000fffe04e */
[C---:B------:R-:W-:Y:S01]  /*7520*/  IMAD.WIDE R78, R0.reuse, 0x2, R222 ;  /* 0x00000002004e7825 */ /* 0x040fe200078e02de */
[----:B------:R1:W5:Y:S04]  /*7530*/  LDG.E.U16 R224, desc[UR10][R80.64] ;  /* 0x0000000a50e07981 */ /* 0x000368000c1e1500 */
[----:B------:R2:W5:Y:S04]  /*7540*/  LDG.E.U16 R222, desc[UR10][R86.64] ;  /* 0x0000000a56de7981 */ /* 0x000568000c1e1500 */
[----:B------:R4:W5:Y:S01]  /*7550*/  LDG.E.U16 R223, desc[UR10][R78.64] ;  /* 0x0000000a4edf7981 */ /* 0x000962000c1e1500 */
[----:B-1----:R-:W-:-:S03]  /*7560*/  IMAD.WIDE R80, R0, 0x2, R220 ;  /* 0x0000000200507825 */ /* 0x002fc600078e02dc */
[----:B------:R1:W5:Y:S01]  /*7570*/  LDS R236, [R210+0x8000] ;  /* 0x00800000d2ec7984 */ /* 0x0003620000000800 */
[----:B--2---:R-:W-:-:S03]  /*7580*/  IMAD.WIDE R86, R0, 0x2, R192 ;  /* 0x0000000200567825 */ /* 0x004fc600078e02c0 */
[----:B------:R-:W2:Y:S01]  /*7590*/  LDL.64 R192, [R1+0x110] ;  /* 0x0001100001c07983 */ /* 0x000ea20000100a00 */
[----:B----4-:R-:W-:-:S03]  /*75a0*/  IMAD.WIDE R78, R0, 0x2, R218 ;  /* 0x00000002004e7825 */ /* 0x010fc600078e02da */
[----:B------:R4:W5:Y:S01]  /*75b0*/  LDG.E.U16 R219, desc[UR10][R80.64] ;  /* 0x0000000a50db7981 */ /* 0x000962000c1e1500 */
[----:B------:R-:W-:-:S03]  /*75c0*/  IMAD.WIDE R84, R0, 0x2, R186 ;  /* 0x0000000200547825 */ /* 0x000fc600078e02ba */
[----:B------:R0:W5:Y:S04]  /*75d0*/  LDG.E.U16 R218, desc[UR10][R78.64] ;  /* 0x0000000a4eda7981 */ /* 0x000168000c1e1500 */
[----:B------:R1:W5:Y:S01]  /*75e0*/  LDG.E.U16 R221, desc[UR10][R84.64] ;  /* 0x0000000a54dd7981 */ /* 0x000362000c1e1500 */
[----:B----4-:R-:W-:-:S03]  /*75f0*/  IMAD.WIDE R80, R0, 0x2, R216 ;  /* 0x0000000200507825 */ /* 0x010fc600078e02d8 */
[----:B------:R4:W5:Y:S01]  /*7600*/  LDG.E.U16 R217, desc[UR10][R86.64] ;  /* 0x0000000a56d97981 */ /* 0x000962000c1e1500 */
[----:B0-----:R-:W-:-:S03]  /*7610*/  IMAD.WIDE R78, R0, 0x2, R208 ;  /* 0x00000002004e7825 */ /* 0x001fc600078e02d0 */
[----:B------:R0:W5:Y:S01]  /*7620*/  LDG.E.U16 R205, desc[UR10][R80.64] ;  /* 0x0000000a50cd7981 */ /* 0x000162000c1e1500 */
[----:B-1----:R-:W-:-:S03]  /*7630*/  IMAD.WIDE R84, R0, 0x2, R190 ;  /* 0x0000000200547825 */ /* 0x002fc600078e02be */
[----:B------:R1:W5:Y:S01]  /*7640*/  LDG.E.U16 R203, desc[UR10][R78.64] ;  /* 0x0000000a4ecb7981 */ /* 0x000362000c1e1500 */
[----:B----4-:R-:W-:-:S03]  /*7650*/  IMAD.WIDE R86, R0, 0x2, R90 ;  /* 0x0000000200567825 */ /* 0x010fc600078e025a */
[----:B------:R-:W4:Y:S04]  /*7660*/  LDL.64 R90, [R1+0x120] ;  /* 0x00012000015a7983 */ /* 0x000f280000100a00 */
[----:B------:R3:W5:Y:S01]  /*7670*/  LDG.E.U16 R209, desc[UR10][R84.64] ;  /* 0x0000000a54d17981 */ /* 0x000762000c1e1500 */
[----:B0-----:R-:W-:-:S03]  /*7680*/  IMAD.WIDE R80, R0, 0x2, R100 ;  /* 0x0000000200507825 */ /* 0x001fc600078e0264 */
[----:B------:R-:W5:Y:S01]  /*7690*/  LDL.64 R100, [R1+0x100] ;  /* 0x0001000001647983 */ /* 0x000f620000100a00 */
[----:B-1----:R-:W-:-:S03]  /*76a0*/  IMAD.WIDE R78, R0, 0x2, R98 ;  /* 0x00000002004e7825 */ /* 0x002fc600078e0262 */
[----:B------:R-:W2:Y:S04]  /*76b0*/  LDL.64 R98, [R1+0xf8] ;  /* 0x0000f80001627983 */ /* 0x000ea80000100a00 */
[----:B------:R-:W5:Y:S01]  /*76c0*/  LDG.E.U16 R190, desc[UR10][R80.64] ;  /* 0x0000000a50be7981 */ /* 0x000f62000c1e1500 */
[----:B------:R-:W-:-:S03]  /*76d0*/  IMAD.IADD R64, R83, 0x1, R64 ;  /* 0x0000000153407824 */ /* 0x000fc600078e0240 */
[----:B------:R-:W5:Y:S01]  /*76e0*/  LDG.E.U16 R201, desc[UR10][R86.64] ;  /* 0x0000000a56c97981 */ /* 0x000f62000c1e1500 */
[----:B------:R-:W-:-:S03]  /*76f0*/  FADD R215, -R182, R215 ;  /* 0x000000d7b6d77221 */ /* 0x000fc60000000100 */
[----:B------:R-:W-:Y:S01]  /*7700*/  LDS R227, [R227+0x8000] ;  /* 0x00800000e3e37984 */ /* 0x000fe20000000800 */
[----:B---3--:R-:W-:-:S03]  /*7710*/  IMAD.WIDE R84, R0, 0x2, R88 ;  /* 0x0000000200547825 */ /* 0x008fc600078e0258 */
[----:B------:R-:W3:Y:S04]  /*7720*/  LDG.E.U16 R189, desc[UR10][R78.64] ;  /* 0x0000000a4ebd7981 */ /* 0x000ee8000c1e1500 */
[----:B------:R-:W3:Y:S04]  /*7730*/  LDL.64 R88, [R1+0x118] ;  /* 0x0001180001587983 */ /* 0x000ee80000100a00 */
[----:B------:R0:W3:Y:S02]  /*7740*/  LDG.E.U16 R199, desc[UR10][R84.64] ;  /* 0x0000000a54c77981 */ /* 0x0000e4000c1e1500 */
[----:B0-----:R-:W-:-:S02]  /*7750*/  IMAD.WIDE R84, R0, 0x2, R92 ;  /* 0x0000000200547825 */ /* 0x001fc400078e025c */
[----:B------:R-:W3:Y:S02]  /*7760*/  LDL.64 R92, [R1+0xf0] ;  /* 0x0000f000015c7983 */ /* 0x000ee40000100a00 */
[C---:B----4-:R-:W-:Y:S02]  /*7770*/  IMAD.WIDE R80, R0.reuse, 0x2, R90 ;  /* 0x0000000200507825 */ /* 0x050fe400078e025a */
[----:B------:R-:W4:Y:S04]  /*7780*/  LDG.E.U16 R187, desc[UR10][R84.64] ;  /* 0x0000000a54bb7981 */ /* 0x000f28000c1e1500 */
[----:B------:R-:W4:Y:S01]  /*7790*/  LDL.64 R90, [R1+0xd8] ;  /* 0x0000d800015a7983 */ /* 0x000f220000100a00 */
[----:B------:R-:W-:-:S03]  /*77a0*/  IMAD.WIDE R82, R0, 0x2, R196 ;  /* 0x0000000200527825 */ /* 0x000fc600078e02c4 */
[----:B------:R2:W4:Y:S04]  /*77b0*/  LDG.E.U16 R177, desc[UR10][R80.64] ;  /* 0x0000000a50b17981 */ /* 0x000528000c1e1500 */
[----:B------:R0:W4:Y:S01]  /*77c0*/  LDG.E.U16 R220, desc[UR10][R82.64] ;  /* 0x0000000a52dc7981 */ /* 0x000122000c1e1500 */
[----:B------:R-:W-:-:S03]  /*77d0*/  IMAD.WIDE R86, R0, 0x2, R96 ;  /* 0x0000000200567825 */ /* 0x000fc600078e0260 */
[----:B------:R-:W4:Y:S01]  /*77e0*/  LDL.64 R96, [R1+0xe8] ;  /* 0x0000e80001607983 */ /* 0x000f220000100a00 */
[----:B--2---:R-:W-:-:S03]  /*77f0*/  IMAD.WIDE R80, R0, 0x2, R98 ;  /* 0x0000000200507825 */ /* 0x004fc600078e0262 */
[----:B------:R-:W2:Y:S01]  /*7800*/  LDG.E.U16 R188, desc[UR10][R86.64] ;  /* 0x0000000a56bc7981 */ /* 0x000ea2000c1e1500 */
[----:B0-----:R-:W-:-:S03]  /*7810*/  IMAD.WIDE R82, R0, 0x2, R194 ;  /* 0x0000000200527825 */ /* 0x001fc600078e02c2 */
[----:B------:R-:W2:Y:S04]  /*7820*/  LDL.64 R194, [R1+0xc8] ;  /* 0x0000c80001c27983 */ /* 0x000ea80000100a00 */
[----:B------:R0:W2:Y:S04]  /*7830*/  LDG.E.U16 R207, desc[UR10][R82.64] ;  /* 0x0000000a52cf7981 */ /* 0x0000a8000c1e1500 */
[----:B------:R-:W2:Y:S01]  /*7840*/  LDL.64 R196, [R1+0xc0] ;  /* 0x0000c00001c47983 */ /* 0x000ea20000100a00 */
[----:B0-----:R-:W-:-:S03]  /*7850*/  IMAD.WIDE R82, R0, 0x2, R102 ;  /* 0x0000000200527825 */ /* 0x001fc600078e0266 */
[----:B------:R-:W2:Y:S04]  /*7860*/  LDL.64 R102, [R1+0x108] ;  /* 0x0001080001667983 */ /* 0x000ea80000100a00 */
[----:B------:R0:W2:Y:S02]  /*7870*/  LDG.E.U16 R191, desc[UR10][R82.64] ;  /* 0x0000000a52bf7981 */ /* 0x0000a4000c1e1500 */
[C---:B0-----:R-:W-:Y:S02]  /*7880*/  IMAD.WIDE R82, R0.reuse, 0x2, R94 ;  /* 0x0000000200527825 */ /* 0x041fe400078e025e */
[----:B------:R-:W2:Y:S02]  /*7890*/  LDL.64 R94, [R1+0xe0] ;  /* 0x0000e000015e7983 */ /* 0x000ea40000100a00 */
[----:B------:R-:W-:-:S02]  /*78a0*/  IMAD.WIDE R86, R0, 0x2, R192 ;  /* 0x0000000200567825 */ /* 0x000fc400078e02c0 */
[----:B------:R5:W2:Y:S04]  /*78b0*/  LDG.E.U16 R186, desc[UR10][R82.64] ;  /* 0x0000000a52ba7981 */ /* 0x000aa8000c1e1500 */
[----:B------:R-:W2:Y:S01]  /*78c0*/  LDL.64 R192, [R1+0xb0] ;  /* 0x0000b00001c07983 */ /* 0x000ea20000100a00 */
[----:B-----5:R-:W-:-:S03]  /*78d0*/  IMAD.WIDE R82, R0, 0x2, R100 ;  /* 0x0000000200527825 */ /* 0x020fc600078e0264 */
[----:B------:R-:W5:Y:S04]  /*78e0*/  LDG.E.U16 R100, desc[UR10][R80.64] ;  /* 0x0000000a50647981 */ /* 0x000f68000c1e1500 */
[----:B------:R-:W5:Y:S01]  /*78f0*/  LDG.E.U16 R101, desc[UR10][R82.64] ;  /* 0x0000000a52657981 */ /* 0x000f62000c1e1500 */
[----:B---3--:R-:W-:-:S03]  /*7900*/  IMAD.WIDE R78, R0, 0x2, R88 ;  /* 0x00000002004e7825 */ /* 0x008fc600078e0258 */
[----:B------:R-:W3:Y:S04]  /*7910*/  LDL.64 R88, [R1+0xd0] ;  /* 0x0000d00001587983 */ /* 0x000ee80000100a00 */
[----:B------:R0:W5:Y:S02]  /*7920*/  LDG.E.U16 R176, desc[UR10][R78.64] ;  /* 0x0000000a4eb07981 */ /* 0x000164000c1e1500 */
[C---:B0-----:R-:W-:Y:S02]  /*7930*/  IMAD.WIDE R78, R0.reuse, 0x2, R92 ;  /* 0x00000002004e7825 */ /* 0x041fe400078e025c */
[----:B------:R-:W5:Y:S04]  /*7940*/  LDL.64 R92, [R1+0xb8] ;  /* 0x0000b800015c7983 */ /* 0x000f680000100a00 */
[----:B------:R-:W5:Y:S01]  /*7950*/  LDG.E.U16 R99, desc[UR10][R78.64] ;  /* 0x0000000a4e637981 */ /* 0x000f62000c1e1500 */
[----:B----4-:R-:W-:-:S03]  /*7960*/  IMAD.WIDE R80, R0, 0x2, R90 ;  /* 0x0000000200507825 */ /* 0x010fc600078e025a */
[----:B------:R-:W4:Y:S01]  /*7970*/  LDL.64 R90, [R1+0xa8] ;  /* 0x0000a800015a7983 */ /* 0x000f220000100a00 */
[----:B--2---:R-:W-:-:S03]  /*7980*/  IMAD.WIDE R84, R0, 0x2, R102 ;  /* 0x0000000200547825 */ /* 0x004fc600078e0266 */
[----:B------:R-:W2:Y:S04]  /*7990*/  LDG.E.U16 R103, desc[UR10][R86.64] ;  /* 0x0000000a56677981 */ /* 0x000ea8000c1e1500 */
[----:B------:R0:W2:Y:S04]  /*79a0*/  LDG.E.U16 R102, desc[UR10][R84.64] ;  /* 0x0000000a54667981 */ /* 0x0000a8000c1e1500 */
[----:B------:R-:W2:Y:S01]  /*79b0*/  LDL.64 R86, [R1+0x88] ;  /* 0x0000880001567983 */ /* 0x000ea20000100a00 */
[----:B------:R-:W-:-:S04]  /*79c0*/  IMAD.WIDE R82, R0, 0x2, R94 ;  /* 0x0000000200527825 */ /* 0x000fc800078e025e */
[C---:B0-----:R-:W-:Y:S02]  /*79d0*/  IMAD.WIDE R84, R0.reuse, 0x2, R96 ;  /* 0x0000000200547825 */ /* 0x041fe400078e0260 */
[----:B------:R0:W2:Y:S04]  /*79e0*/  LDG.E.U16 R97, desc[UR10][R82.64] ;  /* 0x0000000a52617981 */ /* 0x0000a8000c1e1500 */
[----:B------:R1:W2:Y:S04]  /*79f0*/  LDG.E.U16 R96, desc[UR10][R80.64] ;  /* 0x0000000a50607981 */ /* 0x0002a8000c1e1500 */
[----:B------:R-:W2:Y:S01]  /*7a00*/  LDG.E.U16 R98, desc[UR10][R84.64] ;  /* 0x0000000a54627981 */ /* 0x000ea2000c1e1500 */
[----:B0-----:R-:W-:-:S03]  /*7a10*/  IMAD.WIDE R82, R0, 0x2, R194 ;  /* 0x0000000200527825 */ /* 0x001fc600078e02c2 */
[----:B------:R-:W2:Y:S01]  /*7a20*/  LDL.64 R194, [R1+0x90] ;  /* 0x0000900001c27983 */ /* 0x000ea20000100a00 */
[----:B-1----:R-:W-:-:S03]  /*7a30*/  IMAD.WIDE R80, R0, 0x2, R196 ;  /* 0x0000000200507825 */ /* 0x002fc600078e02c4 */
[----:B------:R0:W2:Y:S04]  /*7a40*/  LDG.E.U16 R94, desc[UR10][R82.64] ;  /* 0x0000000a525e7981 */ /* 0x0000a8000c1e1500 */
[----:B------:R-:W2:Y:S04]  /*7a50*/  LDL.64 R196, [R1+0x78] ;  /* 0x0000780001c47983 */ /* 0x000ea80000100a00 */
[----:B------:R-:W2:Y:S01]  /*7a60*/  LDL.64 R84, [R1+0x70] ;  /* 0x0000700001547983 */ /* 0x000ea20000100a00 */
[----:B0-----:R-:W-:-:S03]  /*7a70*/  IMAD.WIDE R82, R0, 0x2, R192 ;  /* 0x0000000200527825 */ /* 0x001fc600078e02c0 */
[----:B------:R-:W2:Y:S01]  /*7a80*/  LDL.64 R192, [R1+0x68] ;  /* 0x0000680001c07983 */ /* 0x000ea20000100a00 */
[----:B---3--:R-:W-:-:S03]  /*7a90*/  IMAD.WIDE R78, R0, 0x2, R88 ;  /* 0x00000002004e7825 */ /* 0x008fc600078e0258 */
[----:B------:R-:W3:Y:S04]  /*7aa0*/  LDL.64 R88, [R1+0xa0] ;  /* 0x0000a00001587983 */ /* 0x000ee80000100a00 */
[----:B------:R5:W2:Y:S02]  /*7ab0*/  LDG.E.U16 R95, desc[UR10][R78.64] ;  /* 0x0000000a4e5f7981 */ /* 0x000aa4000c1e1500 */
[C---:B-----5:R-:W-:Y:S02]  /*7ac0*/  IMAD.WIDE R78, R0.reuse, 0x2, R92 ;  /* 0x00000002004e7825 */ /* 0x060fe400078e025c */
[----:B------:R4:W5:Y:S04]  /*7ad0*/  LDG.E.U16 R93, desc[UR10][R80.64] ;  /* 0x0000000a505d7981 */ /* 0x000968000c1e1500 */
[----:B------:R3:W5:Y:S01]  /*7ae0*/  LDG.E.U16 R92, desc[UR10][R78.64] ;  /* 0x0000000a4e5c7981 */ /* 0x000762000c1e1500 */
[----:B----4-:R-:W-:-:S03]  /*7af0*/  IMAD.WIDE R80, R0, 0x2, R90 ;  /* 0x0000000200507825 */ /* 0x010fc600078e025a */
[----:B------:R-:W4:Y:S04]  /*7b00*/  LDG.E.U16 R91, desc[UR10][R82.64] ;  /* 0x0000000a525b7981 */ /* 0x000f28000c1e1500 */
[----:B------:R2:W4:Y:S04]  /*7b10*/  LDG.E.U16 R90, desc[UR10][R80.64] ;  /* 0x0000000a505a7981 */ /* 0x000528000c1e1500 */
[----:B------:R-:W5:Y:S01]  /*7b20*/  LDL.64 R82, [R1+0x98] ;  /* 0x0000980001527983 */ /* 0x000f620000100a00 */
[----:B---3--:R-:W-:-:S04]  /*7b30*/  IMAD.WIDE R78, R0, 0x2, R88 ;  /* 0x00000002004e7825 */ /* 0x008fc800078e0258 */
[C---:B--2---:R-:W-:Y:S01]  /*7b40*/  IMAD.WIDE R80, R0.reuse, 0x2, R194 ;  /* 0x0000000200507825 */ /* 0x044fe200078e02c2 */
[----:B------:R0:W2:Y:S03]  /*7b50*/  LDG.E.U16 R89, desc[UR10][R78.64] ;  /* 0x0000000a4e597981 */ /* 0x0000a6000c1e1500 */
[C---:B------:R-:W-:Y:S01]  /*7b60*/  IMAD.WIDE R192, R0.reuse, 0x2, R192 ;  /* 0x0000000200c07825 */ /* 0x040fe200078e02c0 */
[----:B------:R-:W3:Y:S03]  /*7b70*/  LDL.64 R194, [R1+0x48] ;  /* 0x0000480001c27983 */ /* 0x000ee60000100a00 */
[----:B-----5:R-:W-:-:S05]  /*7b80*/  IMAD.WIDE R82, R0, 0x2, R82 ;  /* 0x0000000200527825 */ /* 0x020fca00078e0252 */
[----:B------:R-:W5:Y:S04]  /*7b90*/  LDG.E.U16 R88, desc[UR10][R82.64] ;  /* 0x0000000a52587981 */ /* 0x000f68000c1e1500 */
[----:B------:R-:W4:Y:S01]  /*7ba0*/  LDL.64 R82, [R1+0x80] ;  /* 0x0000800001527983 */ /* 0x000f220000100a00 */
[----:B0-----:R-:W-:-:S03]  /*7bb0*/  IMAD.WIDE R78, R0, 0x2, R86 ;  /* 0x00000002004e7825 */ /* 0x001fc600078e0256 */
[----:B------:R0:W5:Y:S04]  /*7bc0*/  LDG.E.U16 R87, desc[UR10][R80.64] ;  /* 0x0000000a50577981 */ /* 0x000168000c1e1500 */
[----:B------:R1:W5:Y:S01]  /*7bd0*/  LDG.E.U16 R86, desc[UR10][R78.64] ;  /* 0x0000000a4e567981 */ /* 0x000362000c1e1500 */
[----:B0-----:R-:W-:-:S03]  /*7be0*/  IMAD.WIDE R80, R0, 0x2, R196 ;  /* 0x0000000200507825 */ /* 0x001fc600078e02c4 */
[----:B------:R-:W2:Y:S01]  /*7bf0*/  LDL.64 R196, [R1+0x28] ;  /* 0x0000280001c47983 */ /* 0x000ea20000100a00 */
[----:B-1----:R-:W-:-:S03]  /*7c00*/  IMAD.WIDE R78, R0, 0x2, R84 ;  /* 0x00000002004e7825 */ /* 0x002fc600078e0254 */
[----:B------:R0:W5:Y:S04]  /*7c10*/  LDG.E.U16 R84, desc[UR10][R80.64] ;  /* 0x0000000a50547981 */ /* 0x000168000c1e1500 */
[----:B------:R-:W0:Y:S01]  /*7c20*/  LDL.64 R80, [R1+0x60] ;  /* 0x0000600001507983 */ /* 0x000e220000100a00 */
[----:B----4-:R-:W-:-:S05]  /*7c30*/  IMAD.WIDE R82, R0, 0x2, R82 ;  /* 0x0000000200527825 */ /* 0x010fca00078e0252 */
[----:B------:R-:W4:Y:S04]  /*7c40*/  LDG.E.U16 R85, desc[UR10][R82.64] ;  /* 0x0000000a52557981 */ /* 0x000f28000c1e1500 */
[----:B------:R1:W4:Y:S04]  /*7c50*/  LDG.E.U16 R83, desc[UR10][R78.64] ;  /* 0x0000000a4e537981 */ /* 0x000328000c1e1500 */
[----:B------:R3:W4:Y:S04]  /*7c60*/  LDG.E.U16 R82, desc[UR10][R192.64] ;  /* 0x0000000ac0527981 */ /* 0x000728000c1e1500 */
[----:B------:R-:W1:Y:S04]  /*7c70*/  LDL.64 R78, [R1+0x58] ;  /* 0x00005800014e7983 */ /* 0x000e680000100a00 */
[----:B------:R-:W3:Y:S01]  /*7c80*/  LDL.64 R192, [R1+0x40] ;  /* 0x0000400001c07983 */ /* 0x000ee20000100a00 */
[----:B0-----:R-:W-:-:S06]  /*7c90*/  IMAD.WIDE R80, R0, 0x2, R80 ;  /* 0x0000000200507825 */ /* 0x001fcc00078e0250 */
[----:B------:R-:W4:Y:S01]  /*7ca0*/  LDG.E.U16 R81, desc[UR10][R80.64] ;  /* 0x0000000a50517981 */ /* 0x000f22000c1e1500 */
[----:B-1----:R-:W-:-:S05]  /*7cb0*/  IMAD.WIDE R78, R0, 0x2, R78 ;  /* 0x00000002004e7825 */ /* 0x002fca00078e024e */
[----:B------:R0:W4:Y:S04]  /*7cc0*/  LDG.E.U16 R80, desc[UR10][R78.64] ;  /* 0x0000000a4e507981 */ /* 0x000128000c1e1500 */
[----:B------:R-:W0:Y:S01]  /*7cd0*/  LDL.64 R78, [R1+0x50] ;  /* 0x00005000014e7983 */ /* 0x000e220000100a00 */
[----:B---3--:R-:W-:-:S04]  /*7ce0*/  IMAD.WIDE R192, R0, 0x2, R192 ;  /* 0x0000000200c07825 */ /* 0x008fc800078e02c0 */
[C---:B------:R-:W-:Y:S01]  /*7cf0*/  IMAD.WIDE R194, R0.reuse, 0x2, R194 ;  /* 0x0000000200c27825 */ /* 0x040fe200078e02c2 */
[----:B------:R1:W3:Y:S04]  /*7d00*/  LDG.E.U16 R77, desc[UR10][R192.64] ;  /* 0x0000000ac04d7981 */ /* 0x0002e8000c1e1500 */
[----:B------:R-:W1:Y:S01]  /*7d10*/  LDL.64 R192, [R1+0x38] ;  /* 0x0000380001c07983 */ /* 0x000e620000100a00 */
[----:B0-----:R-:W-:-:S06]  /*7d20*/  IMAD.WIDE R78, R0, 0x2, R78 ;  /* 0x00000002004e7825 */ /* 0x001fcc00078e024e */
[----:B------:R-:W3:Y:S04]  /*7d30*/  LDG.E.U16 R79, desc[UR10][R78.64] ;  /* 0x0000000a4e4f7981 */ /* 0x000ee8000c1e1500 */
[----:B------:R0:W3:Y:S04]  /*7d40*/  LDG.E.U16 R78, desc[UR10][R194.64] ;  /* 0x0000000ac24e7981 */ /* 0x0000e8000c1e1500 */
[----:B------:R-:W0:Y:S01]  /*7d50*/  LDL.64 R194, [R1+0x30] ;  /* 0x0000300001c27983 */ /* 0x000e220000100a00 */
[----:B-1----:R-:W-:-:S05]  /*7d60*/  IMAD.WIDE R192, R0, 0x2, R192 ;  /* 0x0000000200c07825 */ /* 0x002fca00078e02c0 */
[----:B------:R1:W3:Y:S04]  /*7d70*/  LDG.E.U16 R198, desc[UR10][R192.64] ;  /* 0x0000000ac0c67981 */ /* 0x0002e8000c1e1500 */
[----:B------:R-:W1:Y:S01]  /*7d80*/  LDL.64 R192, [R1+0x20] ;  /* 0x0000200001c07983 */ /* 0x000e620000100a00 */
[----:B0-----:R-:W-:-:S05]  /*7d90*/  IMAD.WIDE R194, R0, 0x2, R194 ;  /* 0x0000000200c27825 */ /* 0x001fca00078e02c2 */
[----:B------:R0:W3:Y:S04]  /*7da0*/  LDG.E.U16 R200, desc[UR10][R194.64] ;  /* 0x0000000ac2c87981 */ /* 0x0000e8000c1e1500 */
[----:B------:R-:W0:Y:S01]  /*7db0*/  LDL.64 R194, [R1+0x18] ;  /* 0x0000180001c27983 */ /* 0x000e220000100a00 */
[----:B-1----:R-:W-:-:S04]  /*7dc0*/  IMAD.WIDE R192, R0, 0x2, R192 ;  /* 0x0000000200c07825 */ /* 0x002fc800078e02c0 */
[C---:B--2---:R-:W-:Y:S01]  /*7dd0*/  IMAD.WIDE R196, R0.reuse, 0x2, R196 ;  /* 0x0000000200c47825 */ /* 0x044fe200078e02c4 */
[----:B------:R1:W2:Y:S04]  /*7de0*/  LDG.E.U16 R204, desc[UR10][R192.64] ;  /* 0x0000000ac0cc7981 */ /* 0x0002a8000c1e1500 */
[----:B------:R5:W2:Y:S04]  /*7df0*/  LDG.E.U16 R202, desc[UR10][R196.64] ;  /* 0x0000000ac4ca7981 */ /* 0x000aa8000c1e1500 */
[----:B------:R-:W1:Y:S04]  /*7e00*/  LDL.64 R192, [R1+0x8] ;  /* 0x0000080001c07983 */ /* 0x000e680000100a00 */
[----:B------:R-:W5:Y:S01]  /*7e10*/  LDL.64 R196, [R1+0x10] ;  /* 0x0000100001c47983 */ /* 0x000f620000100a00 */
[----:B0-----:R-:W-:-:S05]  /*7e20*/  IMAD.WIDE R194, R0, 0x2, R194 ;  /* 0x0000000200c27825 */ /* 0x001fca00078e02c2 */
[----:B------:R-:W2:Y:S04]  /*7e30*/  LDG.E.U16 R206, desc[UR10][R194.64] ;  /* 0x0000000ac2ce7981 */ /* 0x000ea8000c1e1500 */
[----:B------:R-:W4:Y:S01]  /*7e40*/  LDL.64 R194, [R1] ;  /* 0x0000000001c27983 */ /* 0x000f220000100a00 */
[----:B-1----:R-:W-:-:S04]  /*7e50*/  IMAD.WIDE R192, R0, 0x2, R192 ;  /* 0x0000000200c07825 */ /* 0x002fc800078e02c0 */
[C---:B-----5:R-:W-:Y:S01]  /*7e60*/  IMAD.WIDE R196, R0.reuse, 0x2, R196 ;  /* 0x0000000200c47825 */ /* 0x060fe200078e02c4 */
[----:B------:R-:W5:Y:S04]  /*7e70*/  LDG.E.U16 R210, desc[UR10][R192.64] ;  /* 0x0000000ac0d27981 */ /* 0x000f68000c1e1500 */
[----:B------:R0:W5:Y:S02]  /*7e80*/  LDG.E.U16 R208, desc[UR10][R196.64] ;  /* 0x0000000ac4d07981 */ /* 0x000164000c1e1500 */
[----:B0-----:R-:W-:-:S06]  /*7e90*/  IMAD.WIDE R196, R0, 0x2, R248 ;  /* 0x0000000200c47825 */ /* 0x001fcc00078e02f8 */
[----:B------:R-:W5:Y:S01]  /*7ea0*/  LDG.E.U16 R196, desc[UR10][R196.64] ;  /* 0x0000000ac4c47981 */ /* 0x000f62000c1e1500 */
[----:B------:R-:W-:Y:S01]  /*7eb0*/  FMUL R215, R215, 1.4426950216293334961 ;  /* 0x3fb8aa3bd7d77820 */ /* 0x000fe20000400000 */
[----:B----4-:R-:W-:-:S05]  /*7ec0*/  IMAD.WIDE R192, R0, 0x2, R194 ;  /* 0x0000000200c07825 */ /* 0x010fca00078e02c2 */
[----:B------:R0:W4:Y:S01]  /*7ed0*/  LDG.E.U16 R212, desc[UR10][R192.64] ;  /* 0x0000000ac0d47981 */ /* 0x000122000c1e1500 */
[----:B------:R-:W-:-:S05]  /*7ee0*/  IMAD.WIDE R194, R0, 0x2, R250 ;  /* 0x0000000200c27825 */ /* 0x000fca00078e02fa */
[----:B------:R1:W4:Y:S01]  /*7ef0*/  LDG.E.U16 R214, desc[UR10][R194.64] ;  /* 0x0000000ac2d67981 */ /* 0x000322000c1e1500 */
[----:B0-----:R-:W-:-:S05]  /*7f00*/  IMAD.WIDE R192, R0, 0x2, R246 ;  /* 0x0000000200c07825 */ /* 0x001fca00078e02f6 */
[----:B------:R0:W4:Y:S01]  /*7f10*/  LDG.E.U16 R197, desc[UR10][R192.64] ;  /* 0x0000000ac0c57981 */ /* 0x000122000c1e1500 */
[----:B-1----:R-:W-:-:S06]  /*7f20*/  IMAD.WIDE R194, R0, 0x2, R242 ;  /* 0x0000000200c27825 */ /* 0x002fcc00078e02f2 */
[----:B------:R-:W4:Y:S01]  /*7f30*/  LDG.E.U16 R194, desc[UR10][R194.64] ;  /* 0x0000000ac2c27981 */ /* 0x000f22000c1e1500 */
[----:B0-----:R-:W-:-:S05]  /*7f40*/  IMAD.WIDE R192, R0, 0x2, R244 ;  /* 0x0000000200c07825 */ /* 0x001fca00078e02f4 */
[----:B------:R0:W4:Y:S02]  /*7f50*/  LDG.E.U16 R216, desc[UR10][R192.64] ;  /* 0x0000000ac0d87981 */ /* 0x000124000c1e1500 */
[----:B0-----:R-:W-:-:S05]  /*7f60*/  IMAD.WIDE R192, R0, 0x2, R240 ;  /* 0x0000000200c07825 */ /* 0x001fca00078e02f0 */
[----:B------:R0:W4:Y:S02]  /*7f70*/  LDG.E.U16 R195, desc[UR10][R192.64] ;  /* 0x0000000ac0c37981 */ /* 0x000124000c1e1500 */
[----:B0-----:R-:W-:-:S06]  /*7f80*/  IMAD.WIDE R192, R0, 0x2, R238 ;  /* 0x0000000200c07825 */ /* 0x001fcc00078e02ee */
[----:B------:R0:W4:Y:S01]  /*7f90*/  LDG.E.U16 R192, desc[UR10][R192.64] ;  /* 0x0000000ac0c07981 */ /* 0x000122000c1e1500 */
[----:B------:R-:W1:Y:S01]  /*7fa0*/  MUFU.EX2 R215, R215 ;  /* 0x000000d700d77308 */ /* 0x000e620000000800 */
[----:B0-----:R-:W-:Y:S01]  /*7fb0*/  LOP3.LUT R193, R237, 0x3f, RZ, 0xc0, !PT ;  /* 0x0000003fedc17812 */ /* 0x001fe200078ec0ff */
[----:B-1----:R-:W-:Y:S01]  /*7fc0*/  FFMA R228, R215, R228, R236 ;  /* 0x000000e4d7e47223 */ /* 0x002fe200000000ec */
[----:B------:R-:W-:-:S03]  /*7fd0*/  SHF.R.S32.HI R236, RZ, 0x6, R237 ;  /* 0x00000006ffec7819 */ /* 0x000fc600000114ed */
[----:B------:R-:W-:Y:S01]  /*7fe0*/  IMAD.SHL.U32 R193, R193, 0x2, RZ ;  /* 0x00000002c1c17824 */ /* 0x000fe200078e00ff */
[----:B------:R-:W-:Y:S01]  /*7ff0*/  SGXT R236, R236, 0x1 ;  /* 0x00000001ecec781a */ /* 0x000fe20000000200 */
[C---:B------:R-:W-:Y:S01]  /*8000*/  FMUL R106, R215.reuse, R106 ;  /* 0x0000006ad76a7220 */ /* 0x040fe20000400000 */
        /* <DEDUP_REMOVED lines=30> */
[----:B------:R-:W-:Y:S01]  /*81f0*/  FMUL R163, R215, R163 ;  /* 0x000000a3d7a37220 */ /* 0x000fe20000400000 */
[----:B------:R-:W-:Y:S01]  /*8200*/  LOP3.LUT R236, R193, 0x90, R236, 0x78, !PT ;  /* 0x00000090c1ec7812 */ /* 0x000fe200078e78ec */
[----:B------:R-:W-:Y:S04]  /*8210*/  LDS R215, [R74+0x8000] ;  /* 0x008000004ad77984 */ /* 0x000fe80000000800 */
[----:B------:R0:W-:Y:S01]  /*8220*/  LDS R193, [R68+0x8000] ;  /* 0x0080000044c17984 */ /* 0x0001e20000000800 */
[----:B------:R-:W-:Y:S01]  /*8230*/  BAR.SYNC.DEFER_BLOCKING 0x0 ;  /* 0x0000000000007b1d */ /* 0x000fe20000010000 */
[----:B------:R-:W-:-:S02]  /*8240*/  F2FP.F16.F32.PACK_AB R69, R69, R73 ;  /* 0x000000494545723e */ /* 0x000fc400000000ff */
[----:B------:R-:W-:Y:S02]  /*8250*/  F2FP.F16.F32.PACK_AB R70, R70, R72 ;  /* 0x000000484646723e */ /* 0x000fe400000000ff */
[----:B0-----:R-:W-:Y:S02]  /*8260*/  F2FP.F16.F32.PACK_AB R68, R76, R75 ;  /* 0x0000004b4c44723e */ /* 0x001fe400000000ff */
[----:B------:R-:W-:Y:S01]  /*8270*/  F2FP.F16.F32.PACK_AB R71, R71, R67 ;  /* 0x000000434747723e */ /* 0x000fe200000000ff */
        /* <DEDUP_REMOVED lines=51> */
[----:B--2---:R-:W-:Y:S04]  /*85b0*/  STS.U16 [R236+UR6+0xb300], R202 ;  /* 0x00b300caec007988 */ /* 0x004fe80008000406 */
[----:B------:R-:W-:Y:S04]  /*85c0*/  STS.U16 [R236+UR6+0xb400], R204 ;  /* 0x00b400ccec007988 */ /* 0x000fe80008000406 */
[----:B------:R-:W-:Y:S04]  /*85d0*/  STS.U16 [R236+UR6+0xb500], R206 ;  /* 0x00b500ceec007988 */ /* 0x000fe80008000406 */
[----:B-----5:R-:W-:Y:S04]  /*85e0*/  STS.U16 [R236+UR6+0xb600], R208 ;  /* 0x00b600d0ec007988 */ /* 0x020fe80008000406 */
        /* <DEDUP_REMOVED lines=9> */
[----:B------:R-:W-:Y:S01]  /*8680*/  STSM.16.M88.4 [R225+0xc000], R68 ;  /* 0x00c00044e1007844 */ /* 0x000fe20000000200 */
[----:B------:R-:W-:Y:S01]  /*8690*/  BAR.SYNC.DEFER_BLOCKING 0x0 ;  /* 0x0000000000007b1d */ /* 0x000fe20000010000 */
[----:B------:R-:W-:Y:S01]  /*86a0*/  LOP3.LUT R226, R226, 0x10, R237, 0x78, !PT ;  /* 0x00000010e2e27812 */ /* 0x000fe200078e78ed */
[----:B0-----:R-:W-:Y:S01]  /*86b0*/  FADD R177, -R185, R65 ;  /* 0x00000041b9b17221 */ /* 0x001fe20000000100 */
[----:B-1----:R-:W-:Y:S01]  /*86c0*/  FADD R176, -R184, R66 ;  /* 0x00000042b8b07221 */ /* 0x002fe20000000100 */
[----:B------:R-:W-:-:S02]  /*86d0*/  FADD R3, -R183, R3 ;  /* 0x00000003b7037221 */ /* 0x000fc40000000100 */
[----:B------:R-:W-:Y:S01]  /*86e0*/  FMUL R177, R177, 1.4426950216293334961 ;  /* 0x3fb8aa3bb1b17820 */ /* 0x000fe20000400000 */
[----:B------:R-:W-:Y:S01]  /*86f0*/  FMUL R176, R176, 1.4426950216293334961 ;  /* 0x3fb8aa3bb0b07820 */ /* 0x000fe20000400000 */
[----:B------:R-:W-:Y:S01]  /*8700*/  FMUL R3, R3, 1.4426950216293334961 ;  /* 0x3fb8aa3b03037820 */ /* 0x000fe20000400000 */
[----:B------:R-:W-:Y:S04]  /*8710*/  LDSM.16.M88.4 R100, [R226+UR6+0xc000] ;  /* 0x00c00006e264783b */ /* 0x000fe80008000200 */
[----:B------:R-:W0:Y:S04]  /*8720*/  LDSM.16.M88.4 R72, [R64+0xb000] ;  /* 0x00b000004048783b */ /* 0x000e280000000200 */
[----:B------:R-:W1:Y:S04]  /*8730*/  LDSM.16.M88.4 R68, [R226+UR6+0xc200] ;  /* 0x00c20006e244783b */ /* 0x000e680008000200 */
[----:B------:R-:W-:Y:S04]  /*8740*/  LDSM.16.M88.4 R96, [R64+0x8000] ;  /* 0x008000004060783b */ /* 0x000fe80000000200 */
[----:B------:R-:W-:Y:S04]  /*8750*/  LDSM.16.M88.4 R92, [R64+0x8800] ;  /* 0x00880000405c783b */ /* 0x000fe80000000200 */
[----:B------:R-:W-:Y:S04]  /*8760*/  LDSM.16.M88.4 R88, [R64+0x9000] ;  /* 0x009000004058783b */ /* 0x000fe80000000200 */
[----:B------:R-:W-:Y:S04]  /*8770*/  LDSM.16.M88.4 R84, [R64+0x9800] ;  /* 0x009800004054783b */ /* 0x000fe80000000200 */
[----:B------:R-:W-:Y:S04]  /*8780*/  LDSM.16.M88.4 R80, [R64+0xa000] ;  /* 0x00a000004050783b */ /* 0x000fe80000000200 */
[----:B------:R-:W-:Y:S04]  /*8790*/  LDSM.16.M88.4 R76, [R64+0xa800] ;  /* 0x00a80000404c783b */ /* 0x000fe80000000200 */
[----:B------:R-:W2:Y:S01]  /*87a0*/  LDSM.16.M88.4 R64, [R64+0xb800] ;  /* 0x00b800004040783b */ /* 0x000ea20000000200 */
[----:B------:R-:W3:Y:S08]  /*87b0*/  MUFU.EX2 R177, R177 ;  /* 0x000000b100b17308 */ /* 0x000ef00000000800 */
[----:B------:R-:W4:Y:S08]  /*87c0*/  MUFU.EX2 R176, R176 ;  /* 0x000000b000b07308 */ /* 0x000f300000000800 */
[----:B------:R-:W5:Y:S01]  /*87d0*/  MUFU.EX2 R3, R3 ;  /* 0x0000000300037308 */ /* 0x000f620000000800 */
[C---:B---3--:R-:W-:Y:S01]  /*87e0*/  FMUL R168, R177.reuse, R168 ;  /* 0x000000a8b1a87220 */ /* 0x048fe20000400000 */
[C---:B------:R-:W-:Y:S01]  /*87f0*/  FMUL R169, R177.reuse, R169 ;  /* 0x000000a9b1a97220 */ /* 0x040fe20000400000 */
[----:B------:R-:W-:Y:S01]  /*8800*/  UIADD3 UR4, UP0, UR4, 0x10, URZ ;  /* 0x0000001004047890 */ /* 0x000fe2000ff1e03f */
[C---:B------:R-:W-:Y:S01]  /*8810*/  FMUL R56, R177.reuse, R56 ;  /* 0x00000038b1387220 */ /* 0x040fe20000400000 */
[----:B------:R-:W-:Y:S01]  /*8820*/  FMUL R57, R177, R57 ;  /* 0x00000039b1397220 */ /* 0x000fe20000400000 */
[C---:B----4-:R-:W-:Y:S01]  /*8830*/  FMUL R170, R176.reuse, R170 ;  /* 0x000000aab0aa7220 */ /* 0x050fe20000400000 */
[C---:B------:R-:W-:Y:S01]  /*8840*/  FMUL R171, R176.reuse, R171 ;  /* 0x000000abb0ab7220 */ /* 0x040fe20000400000 */
[C---:B------:R-:W-:Y:S01]  /*8850*/  FMUL R58, R176.reuse, R58 ;  /* 0x0000003ab03a7220 */ /* 0x040fe20000400000 */
[----:B------:R-:W-:Y:S01]  /*8860*/  FMUL R59, R176, R59 ;  /* 0x0000003bb03b7220 */ /* 0x000fe20000400000 */
[C---:B-----5:R-:W-:Y:S01]  /*8870*/  FMUL R152, R3.reuse, R152 ;  /* 0x0000009803987220 */ /* 0x060fe20000400000 */
[C---:B------:R-:W-:Y:S01]  /*8880*/  FMUL R153, R3.reuse, R153 ;  /* 0x0000009903997220 */ /* 0x040fe20000400000 */
[C---:B------:R-:W-:Y:S01]  /*8890*/  FMUL R164, R3.reuse, R164 ;  /* 0x000000a403a47220 */ /* 0x040fe20000400000 */
[----:B------:R-:W-:Y:S01]  /*88a0*/  FMUL R165, R3, R165 ;  /* 0x000000a503a57220 */ /* 0x000fe20000400000 */
[----:B------:R-:W-:Y:S01]  /*88b0*/  UIADD3.X UR5, URZ, UR5, URZ, UP0, !UPT ;  /* 0x000000053f057290 */ /* 0x000fe200087fe43f */
[-C--:B0-----:R-:W-:Y:S06]  /*88c0*/  HMMA.16816.F32 R168, R100, R72.reuse, R168 ;  /* 0x0000004864a8723c */ /* 0x081fec00000018a8 */
[----:B-1----:R-:W-:Y:S01]  /*88d0*/  HMMA.16816.F32 R152, R68, R72, R152 ;  /* 0x000000484498723c */ /* 0x002fe20000001898 */
[----:B------:R-:W0:Y:S01]  /*88e0*/  LDC R73, c[0x0][0x264] ;  /* 0x00009900ff497b82 */ /* 0x000e220000000800 */
[----:B------:R-:W-:-:S04]  /*88f0*/  ISETP.LE.U32.AND P2, PT, R252, UR4, PT ;  /* 0x00000004fc007c0c */ /* 0x000fc8000bf43070 */
[-C--:B--2---:R-:W-:Y:S03]  /*8900*/  HMMA.16816.F32 R56, R100, R64.reuse, R56 ;  /* 0x000000406438723c */ /* 0x084fe60000001838 */
[----:B------:R-:W1:Y:S03]  /*8910*/  LDC R72, c[0x0][0x254] ;  /* 0x00009500ff487b82 */ /* 0x000e660000000800 */
[----:B------:R-:W-:Y:S07]  /*8920*/  HMMA.16816.F32 R164, R68, R64, R164 ;  /* 0x0000004044a4723c */ /* 0x000fee00000018a4 */
[----:B------:R-:W-:-:S05]  /*8930*/  IMAD.U32 R64, RZ, RZ, UR5 ;  /* 0x00000005ff407e24 */ /* 0x000fca000f8e00ff */
[----:B------:R-:W-:Y:S01]  /*8940*/  ISETP.GE.U32.AND.EX P2, PT, R64, RZ, PT, P2 ;  /* 0x000000ff4000720c */ /* 0x000fe20003f46120 */
        /* <DEDUP_REMOVED lines=84> */
[----:B------:R-:W-:Y:S01]  /*8e90*/  HMMA.16816.F32 R12, R100, R96, R12 ;  /* 0x00000060640c723c */ /* 0x000fe2000000180c */
[----:B------:R-:W-:Y:S01]  /*8ea0*/  FFMA R229, R3, R229, R215 ;  /* 0x000000e503e57223 */ /* 0x000fe200000000d7 */
[----:B------:R-:W-:Y:S01]  /*8eb0*/  FFMA R231, R177, R231, R227 ;  /* 0x000000e7b1e77223 */ /* 0x000fe200000000e3 */
[----:B------:R-:W-:-:S03]  /*8ec0*/  FFMA R230, R176, R230, R193 ;  /* 0x000000e6b0e67223 */ /* 0x000fc600000000c1 */
[----:B------:R-:W-:Y:S01]  /*8ed0*/  HMMA.16816.F32 R16, R100, R98, R16 ;  /* 0x000000626410723c */ /* 0x000fe20000001810 */
[----:B0-----:R-:W-:Y:S01]  /*8ee0*/  LEA R0, R73, R0, 0x4 ;  /* 0x0000000049007211 */ /* 0x001fe200078e20ff */
[----:B-1----:R-:W-:Y:S01]  /*8ef0*/  IMAD R2, R72, 0x10, R2 ;  /* 0x0000001048027824 */ /* 0x002fe200078e0202 */
[----:B------:R-:W-:-:S03]  /*8f00*/  MOV R3, R183 ;  /* 0x000000b700037202 */ /* 0x000fc60000000f00 */
[----:B------:R-:W-:Y:S01]  /*8f10*/  HMMA.16816.F32 R20, R100, R92, R20 ;  /* 0x0000005c6414723c */ /* 0x000fe20000001814 */
[----:B------:R-:W-:Y:S02]  /*8f20*/  IMAD.MOV.U32 R65, RZ, RZ, R185 ;  /* 0x000000ffff417224 */ /* 0x000fe400078e00b9 */
[----:B------:R-:W-:-:S03]  /*8f30*/  IMAD.MOV.U32 R215, RZ, RZ, R182 ;  /* 0x000000ffffd77224 */ /* 0x000fc600078e00b6 */
[C---:B------:R-:W-:Y:S06]  /*8f40*/  HMMA.16816.F32 R24, R100.reuse, R94, R24 ;  /* 0x0000005e6418723c */ /* 0x040fec0000001818 */
        /* <DEDUP_REMOVED lines=9> */
[----:B------:R-:W-:Y:S06]  /*8fe0*/  HMMA.16816.F32 R60, R100, R66, R60 ;  /* 0x00000042643c723c */ /* 0x000fec000000183c */
        /* <DEDUP_REMOVED lines=13> */
[----:B------:R-:W-:Y:S07]  /*90c0*/  HMMA.16816.F32 R160, R68, R66, R160 ;  /* 0x0000004244a0723c */ /* 0x000fee00000018a0 */
[----:B------:R-:W-:Y:S01]  /*90d0*/  IMAD.MOV.U32 R66, RZ, RZ, R184 ;  /* 0x000000ffff427224 */ /* 0x000fe200078e00b8 */
[----:B------:R-:W-:-:S01]  /*90e0*/  NOP ;  /* 0x0000000000007918 */ /* 0x000fc20000000000 */
[----:B------:R-:W-:-:S15]  /*90f0*/  @!P2 BRA `(.L_x_1) ;  /* 0xffffffbc0040a947 */ /* 0x000fde000383ffff */
.L_x_0:
[----:B------:R-:W2:Y:S01]  /*9100*/  LDL.LU R213, [R1+0x378] ;  /* 0x0003780001d57983 */ /* 0x000ea20000300800 */
[C---:B------:R-:W-:Y:S01]  /*9110*/  FMUL R103, R230.reuse, 8388608 ;  /* 0x4b000000e6677820 */ /* 0x040fe20000400000 */
[----:B------:R-:W-:Y:S01]  /*9120*/  FSETP.GEU.AND P3, PT, R230, 1.175494350822287508e-38, PT ;  /* 0x00800000e600780b */ /* 0x000fe20003f6e000 */
[C---:B------:R-:W-:Y:S01]  /*9130*/  FMUL R102, R228.reuse, 8388608 ;  /* 0x4b000000e4667820 */ /* 0x040fe20000400000 */
[----:B------:R-:W0:Y:S01]  /*9140*/  S2R R4, SR_TID.X ;  /* 0x0000000000047919 */ /* 0x000e220000002100 */
[C---:B------:R-:W-:Y:S01]  /*9150*/  FSETP.GT.AND P1, PT, |R228|.reuse, 8.50705917302346158658e+37, PT ;  /* 0x7e800000e400780b */ /* 0x040fe20003f24200 */
[----:B------:R-:W-:Y:S01]  /*9160*/  IMAD.MOV.U32 R69, RZ, RZ, R114 ;  /* 0x000000ffff457224 */ /* 0x000fe200078e0072 */
[----:B------:R-:W-:Y:S01]  /*9170*/  FSEL R103, R103, R230, !P3 ;  /* 0x000000e667677208 */ /* 0x000fe20005800000 */
[----:B------:R-:W-:Y:S01]  /*9180*/  IMAD.MOV.U32 R91, RZ, RZ, R116 ;  /* 0x000000ffff5b7224 */ /* 0x000fe200078e0074 */
[----:B------:R-:W-:Y:S01]  /*9190*/  FSEL R208, RZ, -23, P3 ;  /* 0xc1b80000ffd07808 */ /* 0x000fe20001800000 */
[----:B------:R-:W-:Y:S01]  /*91a0*/  IMAD.MOV.U32 R114, RZ, RZ, R118 ;  /* 0x000000ffff727224 */ /* 0x000fe200078e0076 */
[C---:B------:R-:W-:Y:S01]  /*91b0*/  FSETP.GEU.AND P3, PT, |R228|.reuse, 1.175494350822287508e-38, PT ;  /* 0x00800000e400780b */ /* 0x040fe20003f6e200 */
[----:B------:R-:W-:Y:S01]  /*91c0*/  IMAD.MOV.U32 R66, RZ, RZ, R106 ;  /* 0x000000ffff427224 */ /* 0x000fe200078e006a */
[----:B------:R-:W-:Y:S01]  /*91d0*/  FSETP.GEU.AND P5, PT, R228, 1.175494350822287508e-38, PT ;  /* 0x00800000e400780b */ /* 0x000fe20003fae000 */
[----:B------:R-:W-:Y:S01]  /*91e0*/  IMAD.MOV.U32 R67, RZ, RZ, R107 ;  /* 0x000000ffff437224 */ /* 0x000fe200078e006b */
[----:B------:R-:W-:Y:S01]  /*91f0*/  MOV R7, R104 ;  /* 0x0000006800077202 */ /* 0x000fe20000000f00 */
[C---:B------:R-:W-:Y:S01]  /*9200*/  FMUL R104, R231.reuse, 8388608 ;  /* 0x4b000000e7687820 */ /* 0x040fe20000400000 */
[----:B------:R-:W-:Y:S01]  /*9210*/  MOV R116, R122 ;  /* 0x0000007a00747202 */ /* 0x000fe20000000f00 */
[----:B------:R-:W-:Y:S01]  /*9220*/  IMAD.MOV.U32 R68, RZ, RZ, R111 ;  /* 0x000000ffff447224 */ /* 0x000fe200078e006f */
[----:B------:R-:W-:Y:S01]  /*9230*/  FSEL R102, R102, R228, !P5 ;  /* 0x000000e466667208 */ /* 0x000fe20006800000 */
[----:B------:R-:W-:Y:S01]  /*9240*/  IMAD.MOV.U32 R70, RZ, RZ, R115 ;  /* 0x000000ffff467224 */ /* 0x000fe200078e0073 */
[----:B------:R-:W-:Y:S01]  /*9250*/  FSETP.GEU.AND P2, PT, R231, 1.175494350822287508e-38, PT ;  /* 0x00800000e700780b */ /* 0x000fe20003f4e000 */
[----:B------:R-:W-:-:S02]  /*9260*/  IMAD.MOV.U32 R118, RZ, RZ, R123 ;  /* 0x000000ffff767224 */ /* 0x000fc400078e007b */
[----:B------:R-:W-:Y:S01]  /*9270*/  @P1 FMUL R228, R228, 0.25 ;  /* 0x3e800000e4e41820 */ /* 0x000fe20000400000 */
[----:B------:R-:W-:Y:S01]  /*9280*/  @P1 FMUL R163, R163, 0.25 ;  /* 0x3e800000a3a31820 */ /* 0x000fe20000400000 */
[----:B------:R-:W-:Y:S01]  /*9290*/  FSEL R104, R104, R231, !P2 ;  /* 0x000000e768687208 */ /* 0x000fe20005000000 */
[----:B------:R-:W-:Y:S01]  /*92a0*/  @P1 FMUL R162, R162, 0.25 ;  /* 0x3e800000a2a21820 */ /* 0x000fe20000400000 */
[----:B------:R-:W-:Y:S01]  /*92b0*/  FSEL R209, RZ, -23, P2 ;  /* 0xc1b80000ffd17808 */ /* 0x000fe20001000000 */
[----:B------:R-:W-:Y:S01]  /*92c0*/  @P1 FMUL R167, R167, 0.25 ;  /* 0x3e800000a7a71820 */ /* 0x000fe20000400000 */
        /* <DEDUP_REMOVED lines=29> */
[----:B------:R-:W-:Y:S01]  /*94a0*/  @!P3 FMUL R228, R228, 16777216 ;  /* 0x4b800000e4e4b820 */ /* 0x000fe20000400000 */
[----:B------:R-:W-:Y:S01]  /*94b0*/  FSETP.GT.AND P2, PT, |R229|, 8.50705917302346158658e+37, PT ;  /* 0x7e800000e500780b */ /* 0x000fe20003f44200 */
[----:B------:R-:W-:Y:S01]  /*94c0*/  @!P3 FMUL R163, R163, 16777216 ;  /* 0x4b800000a3a3b820 */ /* 0x000fe20000400000 */
        /* <DEDUP_REMOVED lines=15> */
[----:B------:R-:W1:Y:S01]  /*95c0*/  MUFU.RCP R123, R228 ;  /* 0x000000e4007b7308 */ /* 0x000e620000001000 */
        /* <DEDUP_REMOVED lines=16> */
[C---:B------:R-:W-:Y:S01]  /*96d0*/  FSETP.GEU.AND P3, PT, |R229|.reuse, 1.175494350822287508e-38, PT ;  /* 0x00800000e500780b */ /* 0x040fe20003f6e200 */
[----:B------:R-:W-:Y:S01]  /*96e0*/  FMUL R101, R229, 8388608 ;  /* 0x4b000000e5657820 */ /* 0x000fe20000400000 */
[----:B0-----:R-:W-:Y:S01]  /*96f0*/  LOP3.LUT R4, R4, 0x7f, RZ, 0xc0, !PT ;  /* 0x0000007f04047812 */ /* 0x001fe200078ec0ff */
[----:B------:R-:W-:Y:S01]  /*9700*/  IMAD.SHL.U32 R0, R237, 0x800, RZ ;  /* 0x00000800ed007824 */ /* 0x000fe200078e00ff */
[----:B------:R-:W-:Y:S01]  /*9710*/  FSETP.GEU.AND P4, PT, R229, 1.175494350822287508e-38, PT ;  /* 0x00800000e500780b */ /* 0x000fe20003f8e000 */
[----:B------:R-:W-:Y:S01]  /*9720*/  IMAD.MOV.U32 R5, RZ, RZ, R34 ;  /* 0x000000ffff057224 */ /* 0x000fe200078e0022 */
[----:B------:R-:W-:Y:S01]  /*9730*/  ISETP.GE.U32.AND P0, PT, R4, 0x20, PT ;  /* 0x000000200400780c */ /* 0x000fe20003f06070 */
[----:B------:R-:W-:Y:S01]  /*9740*/  IMAD.MOV.U32 R34, RZ, RZ, R9 ;  /* 0x000000ffff227224 */ /* 0x000fe200078e0009 */
[----:B------:R-:W-:Y:S01]  /*9750*/  MOV R4, R31 ;  /* 0x0000001f00047202 */ /* 0x000fe20000000f00 */
[----:B------:R-:W-:Y:S01]  /*9760*/  IMAD.MOV.U32 R31, RZ, RZ, R8 ;  /* 0x000000ffff1f7224 */ /* 0x000fe200078e0008 */
[----:B------:R-:W-:Y:S01]  /*9770*/  FSEL R101, R101, R229, !P4 ;  /* 0x000000e565657208 */ /* 0x000fe20006000000 */
[----:B------:R-:W-:Y:S01]  /*9780*/  @P2 FMUL R229, R229, 0.25 ;  /* 0x3e800000e5e52820 */ /* 0x000fe20000400000 */
[C---:B------:R-:W-:Y:S01]  /*9790*/  LOP3.LUT R3, R237.reuse, 0x3f, RZ, 0xc0, !PT ;  /* 0x0000003fed037812 */ /* 0x040fe200078ec0ff */
[----:B------:R-:W-:Y:S01]  /*97a0*/  IMAD.MOV.U32 R8, RZ, RZ, R105 ;  /* 0x000000ffff087224 */ /* 0x000fe200078e0069 */
[----:B------:R-:W-:Y:S01]  /*97b0*/  LOP3.LUT R2, R0, 0x3000, RZ, 0xc0, !PT ;  /* 0x0000300000027812 */ /* 0x000fe200078ec0ff */
[----:B------:R-:W-:Y:S01]  /*97c0*/  IMAD.MOV.U32 R88, RZ, RZ, R109 ;  /* 0x000000ffff587224 */ /* 0x000fe200078e006d */
[----:B------:R-:W-:Y:S01]  /*97d0*/  MOV R9, R108 ;  /* 0x0000006c00097202 */ /* 0x000fe20000000f00 */
[----:B------:R-:W-:Y:S01]  /*97e0*/  IMAD.MOV.U32 R89, RZ, RZ, R112 ;  /* 0x000000ffff597224 */ /* 0x000fe200078e0070 */
[----:B------:R-:W-:Y:S01]  /*97f0*/  MOV R90, R113 ;  /* 0x00000071005a7202 */ /* 0x000fe20000000f00 */
[----:B------:R-:W-:Y:S01]  /*9800*/  IMAD.MOV.U32 R93, RZ, RZ, R120 ;  /* 0x000000ffff5d7224 */ /* 0x000fe200078e0078 */
[----:B------:R-:W-:Y:S01]  /*9810*/  MOV R92, R117 ;  /* 0x00000075005c7202 */ /* 0x000fe20000000f00 */
[----:B------:R-:W-:Y:S01]  /*9820*/  IMAD.MOV.U32 R96, RZ, RZ, R121 ;  /* 0x000000ffff607224 */ /* 0x000fe200078e0079 */
[----:B------:R-:W-:Y:S01]  /*9830*/  LOP3.LUT R0, R237, 0x40, RZ, 0xc0, !PT ;  /* 0x00000040ed007812 */ /* 0x000fe200078ec0ff */
[----:B------:R-:W-:-:S02]  /*9840*/  IMAD.MOV.U32 R176, RZ, RZ, R124 ;  /* 0x000000ffffb07224 */ /* 0x000fc400078e007c */
[----:B------:R-:W-:Y:S01]  /*9850*/  @!P3 FMUL R229, R229, 16777216 ;  /* 0x4b800000e5e5b820 */ /* 0x000fe20000400000 */
[----:B------:R-:W-:Y:S02]  /*9860*/  IMAD.MOV.U32 R177, RZ, RZ, R125 ;  /* 0x000000ffffb17224 */ /* 0x000fe400078e007d */
[----:B------:R-:W-:Y:S01]  /*9870*/  @P2 FMUL R161, R161, 0.25 ;  /* 0x3e800000a1a12820 */ /* 0x000fe20000400000 */
[----:B------:R-:W-:Y:S02]  /*9880*/  IMAD R3, R3, 0x10, R2 ;  /* 0x0000001003037824 */ /* 0x000fe400078e0202 */
        /* <DEDUP_REMOVED lines=31> */
[----:B------:R-:W-:Y:S01]  /*9a80*/  SHF.R.U32.HI R0, RZ, 0x1, R0 ;  /* 0x00000001ff007819 */ /* 0x000fe20000011600 */
[----:B-1----:R-:W-:Y:S01]  /*9a90*/  FMUL R107, R123, R135 ;  /* 0x000000877b6b7220 */ /* 0x002fe20000400000 */
[----:B------:R-:W-:Y:S01]  /*9aa0*/  FSETP.GT.AND P1, PT, |R230|, 8.50705917302346158658e+37, PT ;  /* 0x7e800000e600780b */ /* 0x000fe20003f24200 */
[----:B------:R-:W0:Y:S01]  /*9ab0*/  MUFU.RCP R135, R229 ;  /* 0x000000e500877308 */ /* 0x000e220000001000 */
        /* <DEDUP_REMOVED lines=32> */
[----:B------:R-:W-:Y:S01]  /*9cc0*/  FSETP.GT.AND P2, PT, |R231|, 8.50705917302346158658e+37, PT ;  /* 0x7e800000e700780b */ /* 0x000fe20003f44200 */
[----:B------:R-:W-:Y:S01]  /*9cd0*/  IMAD.SHL.U32 R2, R237, 0x10, RZ ;  /* 0x00000010ed027824 */ /* 0x000fe200078e00ff */
[----:B------:R-:W-:Y:S01]  /*9ce0*/  LOP3.LUT R0, R3, R0, RZ, 0x3c, !PT ;  /* 0x0000000003007212 */ /* 0x000fe200078e3cff */
[----:B------:R-:W-:Y:S01]  /*9cf0*/  VIADD R108, R103, 0xc0cafb0d ;  /* 0xc0cafb0d676c7836 */ /* 0x000fe20000000000 */
[----:B------:R-:W-:Y:S01]  /*9d00*/  FSETP.GEU.AND P3, PT, |R230|, 1.175494350822287508e-38, PT ;  /* 0x00800000e600780b */ /* 0x000fe20003f6e200 */
[----:B------:R-:W-:Y:S01]  /*9d10*/  VIADD R106, R101, 0xc0cafb0d ;  /* 0xc0cafb0d656a7836 */ /* 0x000fe20000000000 */
[----:B------:R-:W-:Y:S01]  /*9d20*/  SHF.L.U32 R3, R237, 0x5, RZ ;  /* 0x00000005ed037819 */ /* 0x000fe200000006ff */
[----:B------:R-:W-:Y:S01]  /*9d30*/  VIADD R105, R102, 0xc0cafb0d ;  /* 0xc0cafb0d66697836 */ /* 0x000fe20000000000 */
[----:B------:R-:W-:Y:S01]  /*9d40*/  FSEL R207, RZ, -23, P4 ;  /* 0xc1b80000ffcf7808 */ /* 0x000fe20002000000 */
[----:B------:R-:W-:Y:S01]  /*9d50*/  IMAD.MOV.U32 R6, RZ, RZ, R46 ;  /* 0x000000ffff067224 */ /* 0x000fe200078e002e */
[----:B------:R-:W-:Y:S01]  /*9d60*/  IADD3 R121, R104, -0x3f3504f3, RZ ;  /* 0xc0cafb0d68797810 */ /* 0x000fe20007ffe0ff */
[----:B------:R-:W-:Y:S01]  /*9d70*/  IMAD.MOV.U32 R97, RZ, RZ, R47 ;  /* 0x000000ffff617224 */ /* 0x000fe200078e002f */
[----:B------:R-:W-:Y:S01]  /*9d80*/  FSETP.GEU.AND P4, PT, |R231|, 1.175494350822287508e-38, PT ;  /* 0x00800000e700780b */ /* 0x000fe20003f8e200 */
[----:B------:R-:W-:Y:S01]  /*9d90*/  IMAD.MOV.U32 R86, RZ, RZ, R55 ;  /* 0x000000ffff567224 */ /* 0x000fe200078e0037 */
[----:B------:R-:W-:Y:S01]  /*9da0*/  LOP3.LUT R204, R237, 0x18, RZ, 0xc0, !PT ;  /* 0x00000018edcc7812 */ /* 0x000fe200078ec0ff */
[----:B------:R-:W-:Y:S01]  /*9db0*/  @P1 FMUL R230, R230, 0.25 ;  /* 0x3e800000e6e61820 */ /* 0x000fe20000400000 */
[----:B------:R-:W-:Y:S01]  /*9dc0*/  LOP3.LUT R3, R3, 0xc60, RZ, 0xc0, !PT ;  /* 0x00000c6003037812 */ /* 0x000fe200078ec0ff */
[----:B------:R-:W-:Y:S01]  /*9dd0*/  IMAD.MOV.U32 R47, RZ, RZ, R53 ;  /* 0x000000ffff2f7224 */ /* 0x000fe200078e0035 */
[----:B------:R-:W-:Y:S01]  /*9de0*/  LOP3.LUT R2, R2, 0x70, RZ, 0xc0, !PT ;  /* 0x0000007002027812 */ /* 0x000fe200078ec0ff */
[----:B------:R-:W-:Y:S01]  /*9df0*/  @P2 FMUL R231, R231, 0.25 ;  /* 0x3e800000e7e72820 */ /* 0x000fe20000400000 */
[----:B------:R-:W-:Y:S01]  /*9e00*/  LOP3.LUT R121, R121, 0xff800000, RZ, 0xc0, !PT ;  /* 0xff80000079797812 */ /* 0x000fe200078ec0ff */
[----:B------:R-:W-:Y:S01]  /*9e10*/  IMAD R98, R204, 0x200, R3 ;  /* 0x00000200cc627824 */ /* 0x000fe200078e0203 */
[----:B------:R-:W-:Y:S01]  /*9e20*/  LOP3.LUT R108, R108, 0xff800000, RZ, 0xc0, !PT ;  /* 0xff8000006c6c7812 */ /* 0x000fe200078ec0ff */
[----:B------:R-:W-:Y:S01]  /*9e30*/  VIADD R55, R2, UR6 ;  /* 0x0000000602377c36 */ /* 0x000fe20008000000 */
[----:B------:R-:W-:Y:S01]  /*9e40*/  LOP3.LUT R106, R106, 0xff800000, RZ, 0xc0, !PT ;  /* 0xff8000006a6a7812 */ /* 0x000fe200078ec0ff */
[----:B------:R-:W-:Y:S01]  /*9e50*/  @!P3 FMUL R230, R230, 16777216 ;  /* 0x4b800000e6e6b820 */ /* 0x000fe20000400000 */
[----:B------:R-:W-:Y:S01]  /*9e60*/  LOP3.LUT R105, R105, 0xff800000, RZ, 0xc0, !PT ;  /* 0xff80000069697812 */ /* 0x000fe200078ec0ff */
[----:B------:R-:W-:Y:S01]  /*9e70*/  IMAD.MOV.U32 R94, RZ, RZ, R51 ;  /* 0x000000ffff5e7224 */ /* 0x000fe200078e0033 */
[----:B------:R-:W-:Y:S01]  /*9e80*/  MOV R46, R52 ;  /* 0x00000034002e7202 */ /* 0x000fe20000000f00 */
[----:B0-----:R-:W-:Y:S01]  /*9e90*/  FMUL R80, R135, R140 ;  /* 0x0000008c87507220 */ /* 0x001fe20000400000 */
[----:B------:R-:W-:Y:S01]  /*9ea0*/  FSEL R206, RZ, -23, P5 ;  /* 0xc1b80000ffce7808 */ /* 0x000fe20002800000 */
[----:B------:R-:W-:Y:S01]  /*9eb0*/  IMAD.MOV.U32 R87, RZ, RZ, R54 ;  /* 0x000000ffff577224 */ /* 0x000fe200078e0036 */
[----:B------:R-:W-:Y:S01]  /*9ec0*/  I2FP.F32.S32 R2, R121 ;  /* 0x0000007900027245 */ /* 0x000fe20000201400 */
[----:B------:R-:W-:Y:S01]  /*9ed0*/  IMAD.MOV.U32 R51, RZ, RZ, R57 ;  /* 0x000000ffff337224 */ /* 0x000fe200078e0039 */
[----:B------:R-:W-:Y:S01]  /*9ee0*/  I2FP.F32.S32 R3, R108 ;  /* 0x0000006c00037245 */ /* 0x000fe20000201400 */
[----:B------:R-:W-:Y:S01]  /*9ef0*/  IMAD.MOV.U32 R84, RZ, RZ, R58 ;  /* 0x000000ffff547224 */ /* 0x000fe200078e003a */
[----:B------:R-:W-:Y:S01]  /*9f00*/  I2FP.F32.S32 R52, R106 ;  /* 0x0000006a00347245 */ /* 0x000fe20000201400 */
[----:B------:R-:W-:Y:S01]  /*9f10*/  IMAD.MOV.U32 R85, RZ, RZ, R59 ;  /* 0x000000ffff557224 */ /* 0x000fe200078e003b */
[----:B------:R-:W-:Y:S01]  /*9f20*/  I2FP.F32.S32 R53, R105 ;  /* 0x0000006900357245 */ /* 0x000fe20000201400 */
[----:B------:R-:W-:Y:S01]  /*9f30*/  IMAD.MOV.U32 R100, RZ, RZ, R61 ;  /* 0x000000ffff647224 */ /* 0x000fe200078e003d */
[----:B------:R-:W-:Y:S01]  /*9f40*/  MOV R95, R50 ;  /* 0x00000032005f7202 */ /* 0x000fe20000000f00 */
[----:B------:R-:W-:Y:S01]  /*9f50*/  IMAD.MOV.U32 R83, RZ, RZ, R62 ;  /* 0x000000ffff537224 */ /* 0x000fe200078e003e */
[----:B------:R-:W-:Y:S01]  /*9f60*/  MOV R50, R56 ;  /* 0x0000003800327202 */ /* 0x000fe20000000f00 */
[----:B------:R-:W-:Y:S01]  /*9f70*/  IMAD.MOV.U32 R82, RZ, RZ, R63 ;  /* 0x000000ffff527224 */ /* 0x000fe200078e003f */
[----:B------:R-:W-:Y:S01]  /*9f80*/  MOV R99, R60 ;  /* 0x0000003c00637202 */ /* 0x000fe20000000f00 */
[----:B------:R-:W-:Y:S01]  /*9f90*/  FFMA.FTZ R209, R2, 1.1920928955078125e-07, R209 ;  /* 0x3400000002d17823 */ /* 0x000fe200000100d1 */
[----:B------:R-:W-:Y:S01]  /*9fa0*/  LEA.HI R204, R204, R55, RZ, 0x1f ;  /* 0x00000037cccc7211 */ /* 0x000fe200078ff8ff */
[----:B------:R-:W-:Y:S01]  /*9fb0*/  FFMA.FTZ R208, R3, 1.1920928955078125e-07, R208 ;  /* 0x3400000003d07823 */ /* 0x000fe200000100d0 */
[----:B------:R-:W-:Y:S01]  /*9fc0*/  FFMA.FTZ R207, R52, 1.1920928955078125e-07, R207 ;  /* 0x3400000034cf7823 */ /* 0x000fe200000100cf */
[----:B------:R-:W-:Y:S01]  /*9fd0*/  FFMA.FTZ R206, R53, 1.1920928955078125e-07, R206 ;  /* 0x3400000035ce7823 */ /* 0x000fe200000100ce */
[C---:B------:R-:W-:Y:S01]  /*9fe0*/  FMUL R113, R123.reuse, R126 ;  /* 0x0000007e7b717220 */ /* 0x040fe20000400000 */
[----:B------:R-:W-:Y:S01]  /*9ff0*/  FMUL R115, R123, R119 ;  /* 0x000000777b737220 */ /* 0x000fe20000400000 */
[----:B------:R-:W-:Y:S01]  /*a000*/  FMUL R140, R135, R7 ;  /* 0x00000007878c7220 */ /* 0x000fe20000400000 */
[----:B------:R-:W-:Y:S01]  /*a010*/  @!P4 FMUL R231, R231, 16777216 ;  /* 0x4b800000e7e7c820 */ /* 0x000fe20000400000 */
        /* <DEDUP_REMOVED lines=28> */
[----:B------:R-:W0:Y:S01]  /*a1e0*/  MUFU.RCP R7, R230 ;  /* 0x000000e600077308 */ /* 0x000e220000001000 */
        /* <DEDUP_REMOVED lines=31> */
[----:B------:R-:W-:Y:S01]  /*a3e0*/  @P1 FMUL R39, R39, 0.25 ;  /* 0x3e80000027271820 */ /* 0x000fe20000400000 */
[----:B------:R-:W1:Y:S01]  /*a3f0*/  MUFU.RCP R135, R231 ;  /* 0x000000e700877308 */ /* 0x000e620000001000 */
        /* <DEDUP_REMOVED lines=37> */
[----:B------:R-:W-:Y:S01]  /*a650*/  @!P3 FMUL R35, R35, 16777216 ;  /* 0x4b8000002323b820 */ /* 0x000fe20000400000 */
[----:B------:R-:W-:Y:S01]  /*a660*/  @P2 FMUL R32, R32, 0.25 ;  /* 0x3e80000020202820 */ /* 0x000fe20000400000 */
[----:B------:R-:W-:Y:S01]  /*a670*/  @P2 FMUL R28, R28, 0.25 ;  /* 0x3e8000001c1c2820 */ /* 0x000fe20000400000 */
[----:B------:R-:W-:Y:S01]  /*a680*/  @!P3 FMUL R5, R5, 16777216 ;  /* 0x4b8000000505b820 */ /* 0x000fe20000400000 */
[----:B------:R-:W-:Y:S01]  /*a690*/  @!P3 FMUL R4, R4, 16777216 ;  /* 0x4b8000000404b820 */ /* 0x000fe20000400000 */
[----:B------:R-:W-:Y:S01]  /*a6a0*/  @!P4 FMUL R12, R12, 16777216 ;  /* 0x4b8000000c0cc820 */ /* 0x000fe20000400000 */
[----:B------:R-:W-:Y:S01]  /*a6b0*/  @!P3 FMUL R11, R11, 16777216 ;  /* 0x4b8000000b0bb820 */ /* 0x000fe20000400000 */
[----:B------:R-:W-:Y:S01]  /*a6c0*/  @!P3 FMUL R18, R18, 16777216 ;  /* 0x4b8000001212b820 */ /* 0x000fe20000400000 */
[----:B------:R-:W-:Y:S01]  /*a6d0*/  @!P4 FMUL R16, R16, 16777216 ;  /* 0x4b8000001010c820 */ /* 0x000fe20000400000 */
[----:B------:R-:W-:Y:S01]  /*a6e0*/  @!P4 FMUL R13, R13, 16777216 ;  /* 0x4b8000000d0dc820 */ /* 0x000fe20000400000 */
[----:B0-----:R-:W-:Y:S01]  /*a6f0*/  FMUL R142, R7, R39 ;  /* 0x00000027078e7220 */ /* 0x001fe20000400000 */
        /* <DEDUP_REMOVED lines=25> */
[----:B------:R-:W-:Y:S01]  /*a890*/  FMUL R39, R7, R38 ;  /* 0x0000002607277220 */ /* 0x000fe20000400000 */
[----:B------:R-:W-:Y:S01]  /*a8a0*/  @!P4 FMUL R17, R17, 16777216 ;  /* 0x4b8000001111c820 */ /* 0x000fe20000400000 */
[----:B------:R-:W-:Y:S01]  /*a8b0*/  FMUL R38, R7, R35 ;  /* 0x0000002307267220 */ /* 0x000fe20000400000 */
[----:B------:R-:W-:Y:S01]  /*a8c0*/  @P2 FMUL R25, R25, 0.25 ;  /* 0x3e80000019192820 */ /* 0x000fe20000400000 */
[----:B------:R-:W-:Y:S01]  /*a8d0*/  @P2 FMUL R21, R21, 0.25 ;  /* 0x3e80000015152820 */ /* 0x000fe20000400000 */
[----:B------:R-:W-:Y:S01]  /*a8e0*/  @!P4 FMUL R32, R32, 16777216 ;  /* 0x4b8000002020c820 */ /* 0x000fe20000400000 */
[----:B------:R-:W-:Y:S01]  /*a8f0*/  @!P4 FMUL R28, R28, 16777216 ;  /* 0x4b8000001c1cc820 */ /* 0x000fe20000400000 */
[C---:B------:R-:W-:Y:S01]  /*a900*/  FMUL R35, R7.reuse, R5 ;  /* 0x0000000507237220 */ /* 0x040fe20000400000 */
[----:B------:R-:W-:Y:S01]  /*a910*/  FMUL R143, R7, R4 ;  /* 0x00000004078f7220 */ /* 0x000fe20000400000 */
[----:B-1----:R-:W-:Y:S01]  /*a920*/  FMUL R9, R135, R12 ;  /* 0x0000000c87097220 */ /* 0x002fe20000400000 */
[----:B------:R-:W-:Y:S01]  /*a930*/  FMUL R93, R7, R11 ;  /* 0x0000000b075d7220 */ /* 0x000fe20000400000 */
[C---:B------:R-:W-:Y:S01]  /*a940*/  FMUL R4, R135.reuse, R16 ;  /* 0x0000001087047220 */ /* 0x040fe20000400000 */
[----:B------:R-:W-:Y:S01]  /*a950*/  FMUL R5, R135, R13 ;  /* 0x0000000d87057220 */ /* 0x000fe20000400000 */
[C---:B------:R-:W-:Y:S01]  /*a960*/  FMUL R12, R7.reuse, R18 ;  /* 0x00000012070c7220 */ /* 0x040fe20000400000 */
[----:B------:R-:W-:Y:S01]  /*a970*/  @P2 FMUL R24, R24, 0.25 ;  /* 0x3e80000018182820 */ /* 0x000fe20000400000 */
[----:B------:R-:W-:Y:S01]  /*a980*/  @P2 FMUL R20, R20, 0.25 ;  /* 0x3e80000014142820 */ /* 0x000fe20000400000 */
[----:B------:R-:W-:Y:S01]  /*a990*/  @P2 FMUL R40, R40, 0.25 ;  /* 0x3e80000028282820 */ /* 0x000fe20000400000 */
[----:B------:R-:W-:Y:S01]  /*a9a0*/  @P2 FMUL R36, R36, 0.25 ;  /* 0x3e80000024242820 */ /* 0x000fe20000400000 */
[----:B------:R-:W0:Y:S01]  /*a9b0*/  LDC R199, c[0x0][0x278] ;  /* 0x00009e00ffc77b82 */ /* 0x000e220000000800 */
        /* <DEDUP_REMOVED lines=25> */
[----:B------:R-:W-:Y:S01]  /*ab50*/  FMUL R8, R135, R17 ;  /* 0x0000001187087220 */ /* 0x000fe20000400000 */
[----:B------:R-:W-:Y:S01]  /*ab60*/  @!P4 FMUL R25, R25, 16777216 ;  /* 0x4b8000001919c820 */ /* 0x000fe20000400000 */
[----:B------:R-:W-:Y:S01]  /*ab70*/  @!P4 FMUL R21, R21, 16777216 ;  /* 0x4b8000001515c820 */ /* 0x000fe20000400000 */
[C---:B------:R-:W-:Y:S01]  /*ab80*/  FMUL R6, R135.reuse, R32 ;  /* 0x0000002087067220 */ /* 0x040fe20000400000 */
[----:B------:R-:W-:Y:S01]  /*ab90*/  FMUL R7, R135, R28 ;  /* 0x0000001c87077220 */ /* 0x000fe20000400000 */
[----:B------:R-:W-:Y:S01]  /*aba0*/  @!P4 FMUL R24, R24, 16777216 ;  /* 0x4b8000001818c820 */ /* 0x000fe20000400000 */
[----:B------:R-:W-:Y:S01]  /*abb0*/  @!P4 FMUL R20, R20, 16777216 ;  /* 0x4b8000001414c820 */ /* 0x000fe20000400000 */
[----:B------:R-:W-:Y:S01]  /*abc0*/  @P2 FMUL R41, R41, 0.25 ;  /* 0x3e80000029292820 */ /* 0x000fe20000400000 */
[----:B------:R-:W-:Y:S01]  /*abd0*/  @P2 FMUL R37, R37, 0.25 ;  /* 0x3e80000025252820 */ /* 0x000fe20000400000 */
[----:B------:R-:W-:Y:S01]  /*abe0*/  @P2 FMUL R33, R33, 0.25 ;  /* 0x3e80000021212820 */ /* 0x000fe20000400000 */
[----:B------:R-:W-:Y:S01]  /*abf0*/  @P2 FMUL R29, R29, 0.25 ;  /* 0x3e8000001d1d2820 */ /* 0x000fe20000400000 */
[----:B------:R-:W-:Y:S01]  /*ac00*/  @!P4 FMUL R40, R40, 16777216 ;  /* 0x4b8000002828c820 */ /* 0x000fe20000400000 */
[----:B------:R-:W-:Y:S01]  /*ac10*/  @!P4 FMUL R36, R36, 16777216 ;  /* 0x4b8000002424c820 */ /* 0x000fe20000400000 */
[----:B------:R-:W-:Y:S01]  /*ac20*/  F2FP.F16.F32.PACK_AB R4, R4, R9 ;  /* 0x000000090404723e */ /* 0x000fe200000000ff */
[----:B------:R-:W-:Y:S01]  /*ac30*/  FMUL R9, R135, R25 ;  /* 0x0000001987097220 */ /* 0x000fe20000400000 */
[----:B------:R-:W-:Y:S01]  /*ac40*/  LOP3.LUT R205, R237, 0x1c, RZ, 0xc0, !PT ;  /* 0x0000001cedcd7812 */ /* 0x000fe200078ec0ff */
[----:B------:R-:W-:Y:S01]  /*ac50*/  FMUL R10, R135, R21 ;  /* 0x00000015870a7220 */ /* 0x000fe20000400000 */
[----:B------:R-:W-:Y:S01]  /*ac60*/  @P2 FMUL R100, R100, 0.25 ;  /* 0x3e80000064642820 */ /* 0x000fe20000400000 */
[----:B------:R-:W-:Y:S01]  /*ac70*/  @P2 FMUL R31, R31, 0.25 ;  /* 0x3e8000001f1f2820 */ /* 0x000fe20000400000 */
[----:B------:R-:W-:Y:S01]  /*ac80*/  F2FP.F16.F32.PACK_AB R8, R8, R5 ;  /* 0x000000050808723e */ /* 0x000fe200000000ff */
[C---:B------:R-:W-:Y:S01]  /*ac90*/  FMUL R5, R135.reuse, R24 ;  /* 0x0000001887057220 */ /* 0x040fe20000400000 */
[----:B------:R-:W-:Y:S01]  /*aca0*/  F2FP.F16.F32.PACK_AB R6, R6, R7 ;  /* 0x000000070606723e */ /* 0x000fe200000000ff */
[----:B------:R-:W-:Y:S01]  /*acb0*/  FMUL R20, R135, R20 ;  /* 0x0000001487147220 */ /* 0x000fe20000400000 */
[----:B------:R-:W-:Y:S01]  /*acc0*/  @!P4 FMUL R41, R41, 16777216 ;  /* 0x4b8000002929c820 */ /* 0x000fe20000400000 */
[----:B------:R-:W-:Y:S01]  /*acd0*/  @!P4 FMUL R33, R33, 16777216 ;  /* 0x4b8000002121c820 */ /* 0x000fe20000400000 */
[----:B------:R-:W-:Y:S01]  /*ace0*/  @!P4 FMUL R29, R29, 16777216 ;  /* 0x4b8000001d1dc820 */ /* 0x000fe20000400000 */
[----:B------:R-:W-:Y:S01]  /*acf0*/  @!P4 FMUL R37, R37, 16777216 ;  /* 0x4b8000002525c820 */ /* 0x000fe20000400000 */
[C---:B------:R-:W-:Y:S01]  /*ad00*/  FMUL R7, R135.reuse, R40 ;  /* 0x0000002887077220 */ /* 0x040fe20000400000 */
[----:B------:R-:W-:Y:S01]  /*ad10*/  FMUL R36, R135, R36 ;  /* 0x0000002487247220 */ /* 0x000fe20000400000 */
[----:B------:R-:W-:Y:S01]  /*ad20*/  SHF.L.U32 R205, R205, 0x2, RZ ;  /* 0x00000002cdcd7819 */ /* 0x000fe200000006ff */
[----:B------:R-:W-:Y:S01]  /*ad30*/  @!P4 FMUL R100, R100, 16777216 ;  /* 0x4b8000006464c820 */ /* 0x000fe20000400000 */
[----:B------:R-:W-:Y:S01]  /*ad40*/  F2FP.F16.F32.PACK_AB R12, R12, R13 ;  /* 0x0000000d0c0c723e */ /* 0x000fe200000000ff */
[----:B------:R-:W-:Y:S01]  /*ad50*/  @!P4 FMUL R31, R31, 16777216 ;  /* 0x4b8000001f1fc820 */ /* 0x000fe20000400000 */
[----:B------:R-:W-:Y:S01]  /*ad60*/  F2FP.F16.F32.PACK_AB R9, R9, R10 ;  /* 0x0000000a0909723e */ /* 0x000fe200000000ff */
[----:B------:R-:W-:Y:S01]  /*ad70*/  IMAD.IADD R121, R104, 0x1, -R121 ;  /* 0x0000000168797824 */ /* 0x000fe200078e0a79 */
[----:B------:R-:W-:Y:S01]  /*ad80*/  F2FP.F16.F32.PACK_AB R13, R26, R11 ;  /* 0x0000000b1a0d723e */ /* 0x000fe200000000ff */
[C---:B------:R-:W-:Y:S01]  /*ad90*/  FMUL R10, R135.reuse, R33 ;  /* 0x00000021870a7220 */ /* 0x040fe20000400000 */
[C---:B------:R-:W-:Y:S01]  /*ada0*/  FMUL R29, R135.reuse, R29 ;  /* 0x0000001d871d7220 */ /* 0x040fe20000400000 */
[C---:B------:R-:W-:Y:S01]  /*adb0*/  FMUL R11, R135.reuse, R41 ;  /* 0x00000029870b7220 */ /* 0x040fe20000400000 */
[----:B------:R-:W-:Y:S01]  /*adc0*/  FMUL R16, R135, R37 ;  /* 0x0000002587107220 */ /* 0x000fe20000400000 */
[----:B------:R-:W-:Y:S01]  /*add0*/  F2FP.F16.F32.PACK_AB R5, R5, R20 ;  /* 0x000000140505723e */ /* 0x000fe200000000ff */
[----:B------:R-:W-:Y:S01]  /*ade0*/  FADD R121, R121, -1 ;  /* 0xbf80000079797421 */ /* 0x000fe20000000000 */
[----:B------:R-:W-:Y:S01]  /*adf0*/  F2FP.F16.F32.PACK_AB R14, R35, R30 ;  /* 0x0000001e230e723e */ /* 0x000fe200000000ff */
[----:B------:R-:W-:Y:S01]  /*ae00*/  FMUL R35, R135, R100 ;  /* 0x0000006487237220 */ /* 0x000fe20000400000 */
[----:B------:R-:W-:Y:S01]  /*ae10*/  F2FP.F16.F32.PACK_AB R7, R7, R36 ;  /* 0x000000240707723e */ /* 0x000fe200000000ff */
[----:B------:R-:W-:Y:S01]  /*ae20*/  FMUL R36, R135, R31 ;  /* 0x0000001f87247220 */ /* 0x000fe20000400000 */
[----:B------:R-:W-:Y:S01]  /*ae30*/  LOP3.LUT R98, R98, R205, RZ, 0x3c, !PT ;  /* 0x000000cd62627212 */ /* 0x000fe200078e3cff */
[----:B------:R-:W-:Y:S01]  /*ae40*/  BAR.SYNC.DEFER_BLOCKING 0x0 ;  /* 0x0000000000007b1d */ /* 0x000fe20000010000 */
[----:B------:R-:W-:Y:S01]  /*ae50*/  IMAD.MOV.U32 R31, RZ, RZ, 0x3dc6b27f ;  /* 0x3dc6b27fff1f7424 */ /* 0x000fe200078e00ff */
[----:B------:R-:W-:Y:S01]  /*ae60*/  SHF.R.U32.HI R100, RZ, 0x5, R237 ;  /* 0x00000005ff647819 */ /* 0x000fe200000116ed */
[----:B------:R-:W-:Y:S01]  /*ae70*/  IMAD.IADD R106, R101, 0x1, -R106 ;  /* 0x00000001656a7824 */ /* 0x000fe200078e0a6a */
[----:B------:R-:W-:Y:S01]  /*ae80*/  F2FP.F16.F32.PACK_AB R10, R10, R29 ;  /* 0x0000001d0a0a723e */ /* 0x000fe200000000ff */
[----:B------:R-:W-:Y:S01]  /*ae90*/  IMAD.IADD R105, R102, 0x1, -R105 ;  /* 0x0000000166697824 */ /* 0x000fe200078e0a69 */
[----:B------:R-:W-:Y:S01]  /*aea0*/  F2FP.F16.F32.PACK_AB R11, R11, R16 ;  /* 0x000000100b0b723e */ /* 0x000fe200000000ff */
[----:B------:R-:W-:Y:S01]  /*aeb0*/  @P2 FMUL R99, R99, 0.25 ;  /* 0x3e80000063632820 */ /* 0x000fe20000400000 */
[----:B------:R-:W-:Y:S01]  /*aec0*/  SGXT.U32 R100, R100, 0x2 ;  /* 0x000000026464781a */ /* 0x000fe20000000000 */
[----:B------:R-:W-:Y:S01]  /*aed0*/  FADD R105, R105, -1 ;  /* 0xbf80000069697421 */ /* 0x000fe20000000000 */
[----:B------:R-:W-:Y:S01]  /*aee0*/  F2FP.F16.F32.PACK_AB R15, R42, R39 ;  /* 0x000000272a0f723e */ /* 0x000fe200000000ff */
[----:B------:R-:W-:Y:S01]  /*aef0*/  @P2 FMUL R51, R51, 0.25 ;  /* 0x3e80000033332820 */ /* 0x000fe20000400000 */
[----:B------:R-:W-:Y:S01]  /*af00*/  F2FP.F16.F32.PACK_AB R16, R19, R18 ;  /* 0x000000121310723e */ /* 0x000fe200000000ff */
[----:B0-----:R-:W-:Y:S01]  /*af10*/  IMAD R100, R100, R199, RZ ;  /* 0x000000c764647224 */ /* 0x001fe200078e02ff */
[----:B------:R-:W-:Y:S01]  /*af20*/  F2FP.F16.F32.PACK_AB R17, R144, R23 ;  /* 0x000000179011723e */ /* 0x000fe200000000ff */
[----:B------:R-:W-:Y:S01]  /*af30*/  @P2 FMUL R50, R50, 0.25 ;  /* 0x3e80000032322820 */ /* 0x000fe20000400000 */
        /* <DEDUP_REMOVED lines=8> */
[----:B------:R0:W-:Y:S01]  /*afc0*/  STS.128 [R98+UR6], R4 ;  /* 0x0000000462007988 */ /* 0x0001e20008000c06 */
[----:B------:R-:W-:Y:S01]  /*afd0*/  F2FP.F16.F32.PACK_AB R21, R134, R137 ;  /* 0x000000898615723e */ /* 0x000fe200000000ff */
[----:B------:R-:W-:Y:S01]  /*afe0*/  @P2 FMUL R173, R173, 0.25 ;  /* 0x3e800000adad2820 */ /* 0x000fe20000400000 */
[----:B------:R-:W-:Y:S01]  /*aff0*/  F2FP.F16.F32.PACK_AB R20, R139, R140 ;  /* 0x0000008c8b14723e */ /* 0x000fe200000000ff */
[----:B------:R1:W-:Y:S01]  /*b000*/  STS.128 [R98+UR6+0x200], R8 ;  /* 0x0002000862007988 */ /* 0x0003e20008000c06 */
[----:B------:R-:W-:Y:S01]  /*b010*/  @P2 FMUL R172, R172, 0.25 ;  /* 0x3e800000acac2820 */ /* 0x000fe20000400000 */
[----:B------:R-:W-:Y:S01]  /*b020*/  @P2 FMUL R34, R34, 0.25 ;  /* 0x3e80000022222820 */ /* 0x000fe20000400000 */
[----:B------:R-:W-:Y:S01]  /*b030*/  @P2 FMUL R49, R49, 0.25 ;  /* 0x3e80000031312820 */ /* 0x000fe20000400000 */
[----:B------:R3:W-:Y:S01]  /*b040*/  STS.128 [R98+UR6+0x80], R12 ;  /* 0x0000800c62007988 */ /* 0x0007e20008000c06 */
[----:B------:R-:W-:Y:S01]  /*b050*/  @P2 FMUL R48, R48, 0.25 ;  /* 0x3e80000030302820 */ /* 0x000fe20000400000 */
[----:B------:R-:W-:Y:S01]  /*b060*/  @P2 FMUL R45, R45, 0.25 ;  /* 0x3e8000002d2d2820 */ /* 0x000fe20000400000 */
[----:B------:R-:W-:Y:S01]  /*b070*/  @P2 FMUL R44, R44, 0.25 ;  /* 0x3e8000002c2c2820 */ /* 0x000fe20000400000 */
[----:B------:R4:W-:Y:S01]  /*b080*/  STS.128 [R98+UR6+0x280], R16 ;  /* 0x0002801062007988 */ /* 0x0009e20008000c06 */
[----:B------:R-:W-:Y:S01]  /*b090*/  ISETP.GE.U32.AND P2, PT, R104, 0x7f800000, PT ;  /* 0x7f8000006800780c */ /* 0x000fe20003f46070 */
[----:B------:R-:W-:Y:S01]  /*b0a0*/  @!P4 FMUL R99, R99, 16777216 ;  /* 0x4b8000006363c820 */ /* 0x000fe20000400000 */
[----:B------:R-:W-:Y:S01]  /*b0b0*/  ISETP.GE.U32.AND P1, PT, R101, 0x7f800000, PT ;  /* 0x7f8000006500780c */ /* 0x000fe20003f26070 */
[----:B0-----:R-:W-:Y:S01]  /*b0c0*/  FFMA.FTZ R6, R121, R31, -0.16845393180847167969 ;  /* 0xbe2c7f3079067423 */ /* 0x001fe2000001001f */
[----:B------:R-:W-:Y:S01]  /*b0d0*/  F2FP.F16.F32.PACK_AB R7, R110, R125 ;  /* 0x0000007d6e07723e */ /* 0x000fe200000000ff */
[----:B------:R-:W-:Y:S01]  /*b0e0*/  IMAD R110, R199, 0x4, R100 ;  /* 0x00000004c76e7824 */ /* 0x000fe200078e0264 */
[----:B------:R-:W-:Y:S01]  /*b0f0*/  F2FP.F16.F32.PACK_AB R4, R138, R141 ;  /* 0x0000008d8a04723e */ /* 0x000fe200000000ff */
[----:B-1----:R-:W-:Y:S01]  /*b100*/  FFMA.FTZ R8, R121, R6, 0.1716887056827545166 ;  /* 0x3e2fcf2a79087423 */ /* 0x002fe20000010006 */
[----:B------:R-:W-:Y:S01]  /*b110*/  F2FP.F16.F32.PACK_AB R9, R114, R117 ;  /* 0x000000757209723e */ /* 0x000fe200000000ff */
[----:B------:R-:W-:Y:S01]  /*b120*/  STS.128 [R98+UR6+0x100], R20 ;  /* 0x0001001462007988 */ /* 0x000fe20008000c06 */
[----:B------:R-:W-:Y:S01]  /*b130*/  F2FP.F16.F32.PACK_AB R5, R133, R136 ;  /* 0x000000888505723e */ /* 0x000fe200000000ff */
[----:B------:R-:W-:Y:S01]  /*b140*/  FFMA.FTZ R8, R121, R8, -0.17900948226451873779 ;  /* 0xbe374e4379087423 */ /* 0x000fe20000010008 */
[----:B------:R-:W-:Y:S01]  /*b150*/  F2FP.F16.F32.PACK_AB R6, R129, R130 ;  /* 0x000000828106723e */ /* 0x000fe200000000ff */
[----:B------:R-:W-:Y:S01]  /*b160*/  @!P4 FMUL R51, R51, 16777216 ;  /* 0x4b8000003333c820 */ /* 0x000fe20000400000 */
[----:B---3--:R-:W-:Y:S01]  /*b170*/  F2FP.F16.F32.PACK_AB R15, R107, R120 ;  /* 0x000000786b0f723e */ /* 0x008fe200000000ff */
[----:B------:R-:W-:Y:S01]  /*b180*/  FFMA.FTZ R10, R121, R8, 0.20512372255325317383 ;  /* 0x3e520bf4790a7423 */ /* 0x000fe20000010008 */
[----:B------:R-:W-:Y:S01]  /*b190*/  F2FP.F16.F32.PACK_AB R8, R112, R123 ;  /* 0x0000007b7008723e */ /* 0x000fe200000000ff */
[----:B------:R0:W-:Y:S01]  /*b1a0*/  STS.128 [R98+UR6+0x300], R4 ;  /* 0x0003000462007988 */ /* 0x0001e20008000c06 */
[----:B------:R-:W-:Y:S01]  /*b1b0*/  LEA R112, R199, R110, 0x2 ;  /* 0x0000006ec7707211 */ /* 0x000fe200078e10ff */
[----:B------:R-:W-:Y:S01]  /*b1c0*/  FFMA.FTZ R10, R121, R10, -0.24046532809734344482 ;  /* 0xbe763c8b790a7423 */ /* 0x000fe2000001000a */
[----:B------:R-:W-:Y:S01]  /*b1d0*/  F2FP.F16.F32.PACK_AB R13, R115, R124 ;  /* 0x0000007c730d723e */ /* 0x000fe200000000ff */
[----:B------:R-:W-:Y:S01]  /*b1e0*/  @!P4 FMUL R50, R50, 16777216 ;  /* 0x4b8000003232c820 */ /* 0x000fe20000400000 */
[----:B------:R-:W-:Y:S01]  /*b1f0*/  F2FP.F16.F32.PACK_AB R11, R111, R122 ;  /* 0x0000007a6f0b723e */ /* 0x000fe200000000ff */
[----:B------:R-:W-:-:S02]  /*b200*/  IMAD R114, R199, 0x4, R112 ;  /* 0x00000004c7727824 */ /* 0x000fc400078e0270 */
[----:B------:R-:W-:Y:S01]  /*b210*/  FFMA.FTZ R14, R121, R10, 0.28857114911079406738 ;  /* 0x3e93bf99790e7423 */ /* 0x000fe2000001000a */
[----:B------:R-:W-:Y:S01]  /*b220*/  F2FP.F16.F32.PACK_AB R10, R113, R116 ;  /* 0x00000074710a723e */ /* 0x000fe200000000ff */
[----:B------:R-:W-:Y:S01]  /*b230*/  @!P4 FMUL R47, R47, 16777216 ;  /* 0x4b8000002f2fc820 */ /* 0x000fe20000400000 */
[----:B------:R-:W-:Y:S02]  /*b240*/  IMAD R116, R199, 0x4, R114 ;  /* 0x00000004c7747824 */ /* 0x000fe400078e0272 */
[----:B----4-:R-:W-:Y:S01]  /*b250*/  FFMA.FTZ R16, R121, R14, -0.36067417263984680176 ;  /* 0xbeb8aa4979107423 */ /* 0x010fe2000001000e */
[----:B------:R-:W-:Y:S01]  /*b260*/  F2FP.F16.F32.PACK_AB R14, R109, R118 ;  /* 0x000000766d0e723e */ /* 0x000fe200000000ff */
[----:B------:R1:W-:Y:S01]  /*b270*/  STS.128 [R98+UR6+0x180], R8 ;  /* 0x0001800862007988 */ /* 0x0003e20008000c06 */
[----:B------:R-:W-:Y:S01]  /*b280*/  IMAD R118, R199, 0x4, R116 ;  /* 0x00000004c7767824 */ /* 0x000fe200078e0274 */
[----:B------:R-:W-:Y:S01]  /*b290*/  F2FP.F16.F32.PACK_AB R12, R119, R126 ;  /* 0x0000007e770c723e */ /* 0x000fe200000000ff */
[----:B0-----:R-:W-:-:S02]  /*b2a0*/  IMAD.IADD R4, R103, 0x1, -R108 ;  /* 0x0000000167047824 */ /* 0x001fc400078e0a6c */
[----:B------:R-:W-:Y:S01]  /*b2b0*/  FADD R6, R106, -1 ;  /* 0xbf8000006a067421 */ /* 0x000fe20000000000 */
[----:B------:R-:W-:Y:S01]  /*b2c0*/  FFMA.FTZ R16, R121, R16, 0.48089820146560668945 ;  /* 0x3ef6384a79107423 */ /* 0x000fe20000010010 */
[----:B------:R-:W-:Y:S01]  /*b2d0*/  LEA R120, R199, R118, 0x2 ;  /* 0x00000076c7787211 */ /* 0x000fe200078e10ff */
[----:B------:R-:W-:Y:S01]  /*b2e0*/  FADD R4, R4, -1 ;  /* 0xbf80000004047421 */ /* 0x000fe20000000000 */
[-C--:B------:R-:W-:Y:S01]  /*b2f0*/  FFMA.FTZ R7, R6, R31.reuse, -0.16845393180847167969 ;  /* 0xbe2c7f3006077423 */ /* 0x080fe2000001001f */
[----:B------:R-:W-:Y:S01]  /*b300*/  FFMA.FTZ R16, R121, R16, -0.72134751081466674805 ;  /* 0xbf38aa3b79107423 */ /* 0x000fe20000010010 */
[----:B------:R-:W-:Y:S01]  /*b310*/  ISETP.GE.U32.AND P5, PT, R102, 0x7f800000, PT ;  /* 0x7f8000006600780c */ /* 0x000fe20003fa6070 */
[----:B------:R-:W-:Y:S02]  /*b320*/  IMAD R108, R199, 0x4, R120 ;  /* 0x00000004c76c7824 */ /* 0x000fe400078e0278 */
[----:B------:R-:W-:Y:S01]  /*b330*/  FFMA.FTZ R5, R4, R31, -0.16845393180847167969 ;  /* 0xbe2c7f3004057423 */ /* 0x000fe2000001001f */
[----:B------:R-:W-:Y:S01]  /*b340*/  FFMA.FTZ R7, R6, R7, 0.1716887056827545166 ;  /* 0x3e2fcf2a06077423 */ /* 0x000fe20000010007 */
[----:B------:R-:W-:Y:S01]  /*b350*/  FMUL R16, R121, R16 ;  /* 0x0000001079107220 */ /* 0x000fe20000400000 */
[----:B------:R-:W-:Y:S01]  /*b360*/  STS.128 [R98+UR6+0x380], R12 ;  /* 0x0003800c62007988 */ /* 0x000fe20008000c06 */
[----:B------:R-:W-:Y:S01]  /*b370*/  LEA R124, R199, R108, 0x2 ;  /* 0x0000006cc77c7211 */ /* 0x000fe200078e10ff */
[----:B------:R-:W-:Y:S01]  /*b380*/  FFMA.FTZ R5, R4, R5, 0.1716887056827545166 ;  /* 0x3e2fcf2a04057423 */ /* 0x000fe20000010005 */
[----:B-1----:R-:W-:Y:S01]  /*b390*/  FFMA.FTZ R8, R105, R31, -0.16845393180847167969 ;  /* 0xbe2c7f3069087423 */ /* 0x002fe2000001001f */
[----:B------:R-:W-:Y:S01]  /*b3a0*/  FFMA.FTZ R7, R6, R7, -0.17900948226451873779 ;  /* 0xbe374e4306077423 */ /* 0x000fe20000010007 */
[----:B------:R-:W-:Y:S01]  /*b3b0*/  FMUL R16, R121, R16 ;  /* 0x0000001079107220 */ /* 0x000fe20000400000 */
[----:B------:R-:W-:-:S02]  /*b3c0*/  IMAD R122, R199, 0x4, R124 ;  /* 0x00000004c77a7824 */ /* 0x000fc400078e027c */
[----:B------:R-:W-:Y:S01]  /*b3d0*/  FFMA.FTZ R5, R4, R5, -0.17900948226451873779 ;  /* 0xbe374e4304057423 */ /* 0x000fe20000010005 */
[----:B------:R-:W-:Y:S01]  /*b3e0*/  FFMA.FTZ R8, R105, R8, 0.1716887056827545166 ;  /* 0x3e2fcf2a69087423 */ /* 0x000fe20000010008 */
[----:B------:R-:W-:Y:S01]  /*b3f0*/  FFMA.FTZ R7, R6, R7, 0.20512372255325317383 ;  /* 0x3e520bf406077423 */ /* 0x000fe20000010007 */
[----:B------:R-:W-:Y:S02]  /*b400*/  IMAD R126, R199, 0x4, R122 ;  /* 0x00000004c77e7824 */ /* 0x000fe400078e027a */
[----:B------:R-:W-:Y:S01]  /*b410*/  FFMA.FTZ R5, R4, R5, 0.20512372255325317383 ;  /* 0x3e520bf404057423 */ /* 0x000fe20000010005 */
[----:B------:R-:W-:Y:S01]  /*b420*/  FFMA.FTZ R8, R105, R8, -0.17900948226451873779 ;  /* 0xbe374e4369087423 */ /* 0x000fe20000010008 */
[----:B------:R-:W-:Y:S01]  /*b430*/  FFMA.FTZ R7, R6, R7, -0.24046532809734344482 ;  /* 0xbe763c8b06077423 */ /* 0x000fe20000010007 */
[----:B------:R-:W-:Y:S01]  /*b440*/  FFMA.FTZ R16, R121, 1.4426950216293334961, R16 ;  /* 0x3fb8aa3b79107823 */ /* 0x000fe20000010010 */
[----:B------:R-:W-:Y:S01]  /*b450*/  LEA R106, R199, R126, 0x2 ;  /* 0x0000007ec76a7211 */ /* 0x000fe200078e10ff */
[----:B------:R-:W-:Y:S01]  /*b460*/  FFMA.FTZ R5, R4, R5, -0.24046532809734344482 ;  /* 0xbe763c8b04057423 */ /* 0x000fe20000010005 */
[----:B------:R-:W-:Y:S01]  /*b470*/  FFMA.FTZ R8, R105, R8, 0.20512372255325317383 ;  /* 0x3e520bf469087423 */ /* 0x000fe20000010008 */
[----:B------:R-:W-:Y:S01]  /*b480*/  FFMA.FTZ R7, R6, R7, 0.28857114911079406738 ;  /* 0x3e93bf9906077423 */ /* 0x000fe20000010007 */
[----:B------:R-:W-:Y:S01]  /*b490*/  ISETP.GE.U32.AND P6, PT, R103, 0x7f800000, PT ;  /* 0x7f8000006700780c */ /* 0x000fe20003fc6070 */
[----:B------:R-:W-:-:S02]  /*b4a0*/  IMAD R130, R199, 0x4, R106 ;  /* 0x00000004c7827824 */ /* 0x000fc400078e026a */
[----:B------:R-:W-:Y:S01]  /*b4b0*/  FFMA.FTZ R5, R4, R5, 0.28857114911079406738 ;  /* 0x3e93bf9904057423 */ /* 0x000fe20000010005 */
[----:B------:R-:W-:Y:S01]  /*b4c0*/  FFMA.FTZ R8, R105, R8, -0.24046532809734344482 ;  /* 0xbe763c8b69087423 */ /* 0x000fe20000010008 */
[----:B------:R-:W-:Y:S01]  /*b4d0*/  FFMA.FTZ R7, R6, R7, -0.36067417263984680176 ;  /* 0xbeb8aa4906077423 */ /* 0x000fe20000010007 */
[----:B------:R-:W-:Y:S02]  /*b4e0*/  IMAD R128, R199, 0x4, R130 ;  /* 0x00000004c7807824 */ /* 0x000fe400078e0282 */
[----:B------:R-:W-:Y:S01]  /*b4f0*/  FFMA.FTZ R5, R4, R5, -0.36067417263984680176 ;  /* 0xbeb8aa4904057423 */ /* 0x000fe20000010005 */
[----:B------:R-:W-:Y:S01]  /*b500*/  FFMA.FTZ R8, R105, R8, 0.28857114911079406738 ;  /* 0x3e93bf9969087423 */ /* 0x000fe20000010008 */
[----:B------:R-:W-:Y:S01]  /*b510*/  FFMA.FTZ R7, R6, R7, 0.48089820146560668945 ;  /* 0x3ef6384a06077423 */ /* 0x000fe20000010007 */
[----:B------:R-:W-:Y:S02]  /*b520*/  IMAD R136, R199, 0x4, R128 ;  /* 0x00000004c7887824 */ /* 0x000fe400078e0280 */
[----:B------:R-:W-:Y:S01]  /*b530*/  FFMA.FTZ R5, R4, R5, 0.48089820146560668945 ;  /* 0x3ef6384a04057423 */ /* 0x000fe20000010005 */
[----:B------:R-:W-:Y:S01]  /*b540*/  FFMA.FTZ R8, R105, R8, -0.36067417263984680176 ;  /* 0xbeb8aa4969087423 */ /* 0x000fe20000010008 */
[----:B------:R-:W-:Y:S01]  /*b550*/  FFMA.FTZ R7, R6, R7, -0.72134751081466674805 ;  /* 0xbf38aa3b06077423 */ /* 0x000fe20000010007 */
[----:B------:R-:W-:Y:S01]  /*b560*/  @!P4 FMUL R46, R46, 16777216 ;  /* 0x4b8000002e2ec820 */ /* 0x000fe20000400000 */
[----:B------:R-:W-:Y:S01]  /*b570*/  LEA R132, R199, R136, 0x2 ;  /* 0x00000088c7847211 */ /* 0x000fe200078e10ff */
[----:B------:R-:W-:Y:S01]  /*b580*/  FFMA.FTZ R5, R4, R5, -0.72134751081466674805 ;  /* 0xbf38aa3b04057423 */ /* 0x000fe20000010005 */
[----:B------:R-:W-:Y:S01]  /*b590*/  FFMA.FTZ R8, R105, R8, 0.48089820146560668945 ;  /* 0x3ef6384a69087423 */ /* 0x000fe20000010008 */
[----:B------:R-:W-:Y:S01]  /*b5a0*/  FMUL R7, R6, R7 ;  /* 0x0000000706077220 */ /* 0x000fe20000400000 */
[----:B------:R-:W-:Y:S01]  /*b5b0*/  @!P4 FMUL R169, R169, 16777216 ;  /* 0x4b800000a9a9c820 */ /* 0x000fe20000400000 */
[----:B------:R-:W-:-:S02]  /*b5c0*/  IMAD R134, R199, 0x4, R132 ;  /* 0x00000004c7867824 */ /* 0x000fc400078e0284 */
[----:B------:R-:W-:Y:S01]  /*b5d0*/  FMUL R5, R4, R5 ;  /* 0x0000000504057220 */ /* 0x000fe20000400000 */
[----:B------:R-:W-:Y:S01]  /*b5e0*/  FFMA.FTZ R8, R105, R8, -0.72134751081466674805 ;  /* 0xbf38aa3b69087423 */ /* 0x000fe20000010008 */
[----:B------:R-:W-:Y:S01]  /*b5f0*/  FMUL R7, R6, R7 ;  /* 0x0000000706077220 */ /* 0x000fe20000400000 */
[----:B------:R-:W-:Y:S02]  /*b600*/  IMAD R138, R199, 0x4, R134 ;  /* 0x00000004c78a7824 */ /* 0x000fe400078e0286 */
[----:B------:R-:W-:Y:S01]  /*b610*/  FMUL R5, R4, R5 ;  /* 0x0000000504057220 */ /* 0x000fe20000400000 */
[----:B------:R-:W-:Y:S01]  /*b620*/  FMUL R8, R105, R8 ;  /* 0x0000000869087220 */ /* 0x000fe20000400000 */
[----:B------:R-:W-:Y:S01]  /*b630*/  FFMA.FTZ R6, R6, 1.4426950216293334961, R7 ;  /* 0x3fb8aa3b06067823 */ /* 0x000fe20000010007 */
[----:B------:R-:W-:Y:S02]  /*b640*/  IMAD R140, R199, 0x4, R138 ;  /* 0x00000004c78c7824 */ /* 0x000fe400078e028a */
[----:B------:R-:W-:Y:S01]  /*b650*/  FFMA.FTZ R5, R4, 1.4426950216293334961, R5 ;  /* 0x3fb8aa3b04057823 */ /* 0x000fe20000010005 */
[----:B------:R-:W-:Y:S01]  /*b660*/  FMUL R8, R105, R8 ;  /* 0x0000000869087220 */ /* 0x000fe20000400000 */
[----:B------:R-:W-:Y:S01]  /*b670*/  @!P4 FMUL R168, R168, 16777216 ;  /* 0x4b800000a8a8c820 */ /* 0x000fe20000400000 */
[----:B------:R-:W-:Y:S01]  /*b680*/  @!P4 FMUL R173, R173, 16777216 ;  /* 0x4b800000adadc820 */ /* 0x000fe20000400000 */
[----:B------:R-:W-:Y:S01]  /*b690*/  LEA R142, R199, R140, 0x2 ;  /* 0x0000008cc78e7211 */ /* 0x000fe200078e10ff */
[----:B------:R-:W-:Y:S01]  /*b6a0*/  FADD R208, R208, R5 ;  /* 0x00000005d0d07221 */ /* 0x000fe20000000000 */
[----:B------:R-:W-:-:S02]  /*b6b0*/  @P2 IMAD.MOV.U32 R5, RZ, RZ, 0x7f800000 ;  /* 0x7f800000ff052424 */ /* 0x000fc400078e00ff */
[----:B------:R-:W-:Y:S01]  /*b6c0*/  @!P4 FMUL R172, R172, 16777216 ;  /* 0x4b800000acacc820 */ /* 0x000fe20000400000 */
[----:B------:R-:W-:Y:S01]  /*b6d0*/  @!P4 FMUL R34, R34, 16777216 ;  /* 0x4b8000002222c820 */ /* 0x000fe20000400000 */
[----:B------:R-:W-:Y:S02]  /*b6e0*/  IMAD R144, R199, 0x4, R142 ;  /* 0x00000004c7907824 */ /* 0x000fe400078e028e */
[----:B------:R-:W-:Y:S01]  /*b6f0*/  @!P4 FMUL R49, R49, 16777216 ;  /* 0x4b8000003131c820 */ /* 0x000fe20000400000 */
[----:B------:R-:W-:Y:S01]  /*b700*/  @!P4 FMUL R48, R48, 16777216 ;  /* 0x4b8000003030c820 */ /* 0x000fe20000400000 */
[----:B------:R-:W-:Y:S01]  /*b710*/  @!P4 FMUL R45, R45, 16777216 ;  /* 0x4b8000002d2dc820 */ /* 0x000fe20000400000 */
[----:B------:R-:W-:Y:S02]  /*b720*/  IMAD R146, R199, 0x4, R144 ;  /* 0x00000004c7927824 */ /* 0x000fe400078e0290 */
[----:B------:R-:W-:Y:S01]  /*b730*/  @!P4 FMUL R44, R44, 16777216 ;  /* 0x4b8000002c2cc820 */ /* 0x000fe20000400000 */
[----:B------:R-:W-:Y:S01]  /*b740*/  FADD R209, R209, R16 ;  /* 0x00000010d1d17221 */ /* 0x000fe20000000000 */
[----:B------:R-:W-:Y:S01]  /*b750*/  BAR.SYNC.DEFER_BLOCKING 0x0 ;  /* 0x0000000000007b1d */ /* 0x000fe20000010000 */
[----:B------:R-:W-:-:S02]  /*b760*/  IMAD R148, R199, 0x4, R146 ;  /* 0x00000004c7947824 */ /* 0x000fc400078e0292 */
[----:B------:R-:W-:Y:S01]  /*b770*/  FADD R207, R207, R6 ;  /* 0x00000006cfcf7221 */ /* 0x000fe20000000000 */
[----:B------:R-:W-:Y:S01]  /*b780*/  FFMA.FTZ R105, R105, 1.4426950216293334961, R8 ;  /* 0x3fb8aa3b69697823 */ /* 0x000fe20000010008 */
[C---:B------:R-:W-:Y:S01]  /*b790*/  FSETP.NEU.AND P4, PT, R104.reuse, RZ, PT ;  /* 0x000000ff6800720b */ /* 0x040fe20003f8d000 */
[----:B------:R-:W-:Y:S01]  /*b7a0*/  @P2 FFMA.FTZ R209, R104, R5, +INF ;  /* 0x7f80000068d12423 */ /* 0x000fe20000010005 */
[----:B------:R-:W-:Y:S01]  /*b7b0*/  LEA R152, R199, R148, 0x2 ;  /* 0x00000094c7987211 */ /* 0x000fe200078e10ff */
[----:B------:R-:W-:Y:S02]  /*b7c0*/  @P1 IMAD.MOV.U32 R6, RZ, RZ, 0x7f800000 ;  /* 0x7f800000ff061424 */ /* 0x000fe400078e00ff */
[----:B------:R-:W-:Y:S01]  /*b7d0*/  FADD R206, R206, R105 ;  /* 0x00000069cece7221 */ /* 0x000fe20000000000 */
[----:B------:R-:W-:Y:S02]  /*b7e0*/  @P5 IMAD.MOV.U32 R5, RZ, RZ, 0x7f800000 ;  /* 0x7f800000ff055424 */ /* 0x000fe400078e00ff */
[----:B------:R-:W-:Y:S01]  /*b7f0*/  FMUL R33, R135, R173 ;  /* 0x000000ad87217220 */ /* 0x000fe20000400000 */
[----:B------:R-:W-:-:S02]  /*b800*/  IMAD R150, R199, 0x4, R152 ;  /* 0x00000004c7967824 */ /* 0x000fc400078e0298 */
[----:B------:R-:W-:Y:S01]  /*b810*/  @P1 FFMA.FTZ R207, R101, R6, +INF ;  /* 0x7f80000065cf1423 */ /* 0x000fe20000010006 */
[C---:B------:R-:W-:Y:S01]  /*b820*/  FSETP.NEU.AND P1, PT, R102.reuse, RZ, PT ;  /* 0x000000ff6600720b */ /* 0x040fe20003f2d000 */
[----:B------:R-:W-:Y:S01]  /*b830*/  @P5 FFMA.FTZ R206, R102, R5, +INF ;  /* 0x7f80000066ce5423 */ /* 0x000fe20000010005 */
[----:B------:R-:W-:Y:S01]  /*b840*/  FMUL R34, R135, R34 ;  /* 0x0000002287227220 */ /* 0x000fe20000400000 */
[----:B------:R-:W-:Y:S01]  /*b850*/  LEA R154, R199, R150, 0x2 ;  /* 0x00000096c79a7211 */ /* 0x000fe200078e10ff */
[C---:B------:R-:W-:Y:S01]  /*b860*/  FMUL R99, R135.reuse, R99 ;  /* 0x0000006387637220 */ /* 0x040fe20000400000 */
[C---:B------:R-:W-:Y:S01]  /*b870*/  FMUL R50, R135.reuse, R50 ;  /* 0x0000003287327220 */ /* 0x040fe20000400000 */
[C---:B------:R-:W-:Y:S01]  /*b880*/  FMUL R47, R135.reuse, R47 ;  /* 0x0000002f872f7220 */ /* 0x040fe20000400000 */
[----:B------:R-:W-:Y:S01]  /*b890*/  FMUL R26, R135, R169 ;  /* 0x000000a9871a7220 */ /* 0x000fe20000400000 */
[----:B------:R-:W-:Y:S02]  /*b8a0*/  IMAD R104, R199, 0x4, R154 ;  /* 0x00000004c7687824 */ /* 0x000fe400078e029a */
[C---:B------:R-:W-:Y:S01]  /*b8b0*/  FMUL R29, R135.reuse, R172 ;  /* 0x000000ac871d7220 */ /* 0x040fe20000400000 */
[C---:B------:R-:W-:Y:S01]  /*b8c0*/  FMUL R32, R135.reuse, R49 ;  /* 0x0000003187207220 */ /* 0x040fe20000400000 */
[----:B------:R-:W-:Y:S01]  /*b8d0*/  FMUL R45, R135, R45 ;  /* 0x0000002d872d7220 */ /* 0x000fe20000400000 */
[----:B------:R-:W-:Y:S01]  /*b8e0*/  @P6 IMAD.MOV.U32 R4, RZ, RZ, 0x7f800000 ;  /* 0x7f800000ff046424 */ /* 0x000fe200078e00ff */
[----:B------:R-:W-:Y:S01]  /*b8f0*/  LEA R102, R199, R104, 0x2 ;  /* 0x00000068c7667211 */ /* 0x000fe200078e10ff */
[C---:B------:R-:W-:Y:S01]  /*b900*/  FMUL R24, R135.reuse, R51 ;  /* 0x0000003387187220 */ /* 0x040fe20000400000 */
[----:B------:R-:W-:Y:S01]  /*b910*/  LOP3.LUT R212, R0, 0x40, RZ, 0x3c, !PT ;  /* 0x0000004000d47812 */ /* 0x000fe200078e3cff */
[----:B------:R-:W-:Y:S01]  /*b920*/  FMUL R30, R135, R46 ;  /* 0x0000002e871e7220 */ /* 0x000fe20000400000 */
[----:B------:R-:W-:Y:S01]  /*b930*/  F2FP.F16.F32.PACK_AB R33, R33, R34 ;  /* 0x000000222121723e */ /* 0x000fe200000000ff */
[----:B------:R-:W-:-:S02]  /*b940*/  IMAD R156, R199, 0x4, R102 ;  /* 0x00000004c79c7824 */ /* 0x000fc400078e0266 */
[C---:B------:R-:W-:Y:S01]  /*b950*/  FMUL R28, R135.reuse, R48 ;  /* 0x00000030871c7220 */ /* 0x040fe20000400000 */
[----:B------:R-:W-:Y:S01]  /*b960*/  FMUL R27, R135, R44 ;  /* 0x0000002c871b7220 */ /* 0x000fe20000400000 */
[----:B------:R-:W-:Y:S01]  /*b970*/  @P6 FFMA.FTZ R208, R103, R4, +INF ;  /* 0x7f80000067d06423 */ /* 0x000fe20000010004 */
[----:B------:R-:W-:Y:S01]  /*b980*/  F2FP.F16.F32.PACK_AB R32, R32, R45 ;  /* 0x0000002d2020723e */ /* 0x000fe200000000ff */
[----:B------:R-:W-:Y:S01]  /*b990*/  IMAD R158, R199, 0x4, R156 ;  /* 0x00000004c79e7824 */ /* 0x000fe200078e029c */
[----:B------:R-:W-:Y:S01]  /*b9a0*/  F2FP.F16.F32.PACK_AB R29, R29, R36 ;  /* 0x000000241d1d723e */ /* 0x000fe200000000ff */
[----:B------:R-:W-:Y:S01]  /*b9b0*/  LDS.128 R16, [R0+UR6+0x800] ;  /* 0x0008000600107984 */ /* 0x000fe20008000c00 */
[----:B------:R-:W-:Y:S01]  /*b9c0*/  F2FP.F16.F32.PACK_AB R34, R47, R26 ;  /* 0x0000001a2f22723e */ /* 0x000fe200000000ff */
[----:B------:R-:W-:Y:S01]  /*b9d0*/  IMAD R160, R199, 0x4, R158 ;  /* 0x00000004c7a07824 */ /* 0x000fe200078e029e */
[----:B------:R-:W-:Y:S01]  /*b9e0*/  F2FP.F16.F32.PACK_AB R31, R99, R50 ;  /* 0x00000032631f723e */ /* 0x000fe200000000ff */
[----:B------:R-:W0:Y:S01]  /*b9f0*/  LDS.128 R36, [R0+UR6] ;  /* 0x0000000600247984 */ /* 0x000e220008000c00 */
[----:B------:R-:W-:Y:S01]  /*ba00*/  F2FP.F16.F32.PACK_AB R21, R91, R92 ;  /* 0x0000005c5b15723e */ /* 0x000fe200000000ff */
[----:B------:R-:W-:Y:S01]  /*ba10*/  FMUL R25, R135, R168 ;  /* 0x000000a887197220 */ /* 0x000fe20000400000 */
[C---:B------:R-:W-:Y:S01]  /*ba20*/  LEA R162, R199.reuse, R160, 0x2 ;  /* 0x000000a0c7a27211 */ /* 0x040fe200078e10ff */
[----:B------:R-:W-:Y:S01]  /*ba30*/  LDS.128 R48, [R0+UR6+0x400] ;  /* 0x0004000600307984 */ /* 0x000fe20008000c00 */
[----:B------:R-:W-:Y:S01]  /*ba40*/  F2FP.F16.F32.PACK_AB R26, R86, R89 ;  /* 0x00000059561a723e */ /* 0x000fe200000000ff */
[----:B------:R-:W1:Y:S01]  /*ba50*/  LDC.64 R202, c[0x0][0x228] ;  /* 0x00008a00ffca7b82 */ /* 0x000e620000000a00 */
[----:B------:R-:W-:Y:S01]  /*ba60*/  F2FP.F16.F32.PACK_AB R28, R28, R27 ;  /* 0x0000001b1c1c723e */ /* 0x000fe200000000ff */
[----:B------:R-:W-:Y:S01]  /*ba70*/  LDS.128 R8, [R0+UR6+0xc00] ;  /* 0x000c000600087984 */ /* 0x000fe20008000c00 */
[C---:B------:R-:W-:Y:S01]  /*ba80*/  IMAD R92, R199.reuse, 0x4, R162 ;  /* 0x00000004c75c7824 */ /* 0x040fe200078e02a2 */
[----:B------:R-:W-:Y:S01]  /*ba90*/  F2FP.F16.F32.PACK_AB R30, R30, R25 ;  /* 0x000000191e1e723e */ /* 0x000fe200000000ff */
[----:B------:R-:W-:Y:S01]  /*baa0*/  ULDC.64 UR4, c[0x0][0x270] ;  /* 0x00009c0000047ab9 */ /* 0x000fe20000000a00 */
[----:B------:R-:W3:Y:S01]  /*bab0*/  LDS.128 R40, [R212+UR6] ;  /* 0x00000006d4287984 */ /* 0x000ee20008000c00 */
[C---:B------:R-:W-:Y:S01]  /*bac0*/  IMAD R86, R199.reuse, 0x4, R92 ;  /* 0x00000004c7567824 */ /* 0x040fe200078e025c */
[----:B------:R-:W-:Y:S01]  /*bad0*/  F2FP.F16.F32.PACK_AB R27, R82, R85 ;  /* 0x00000055521b723e */ /* 0x000fe200000000ff */
[----:B------:R-:W-:Y:S01]  /*bae0*/  UIMAD UR4, UR7, UR4, URZ ;  /* 0x00000004070472a4 */ /* 0x000fe2000f8e023f */
[----:B------:R-:W4:Y:S01]  /*baf0*/  LDS.128 R44, [R212+UR6+0x400] ;  /* 0x00040006d42c7984 */ /* 0x000f220008000c00 */
[----:B------:R-:W-:Y:S01]  /*bb00*/  IMAD R82, R199, 0x4, R86 ;  /* 0x00000004c7527824 */ /* 0x000fe200078e0256 */
[----:B------:R-:W-:Y:S01]  /*bb10*/  F2FP.F16.F32.PACK_AB R35, R35, R24 ;  /* 0x000000182323723e */ /* 0x000fe200000000ff */
[----:B------:R-:W-:Y:S01]  /*bb20*/  USHF.L.U32 UR8, UR4, 0x1, URZ ;  /* 0x0000000104087899 */ /* 0x000fe2000800063f */
[----:B------:R-:W5:Y:S01]  /*bb30*/  LDS.128 R12, [R212+UR6+0x800] ;  /* 0x00080006d40c7984 */ /* 0x000f620008000c00 */
[----:B------:R-:W-:-:S02]  /*bb40*/  F2FP.F16.F32.PACK_AB R20, R95, R96 ;  /* 0x000000605f14723e */ /* 0x000fc400000000ff */
[----:B------:R-:W-:Y:S01]  /*bb50*/  F2FP.F16.F32.PACK_AB R22, R87, R88 ;  /* 0x000000585716723e */ /* 0x000fe200000000ff */
[----:B------:R-:W5:Y:S01]  /*bb60*/  LDS.128 R4, [R212+UR6+0xc00] ;  /* 0x000c0006d4047984 */ /* 0x000f620008000c00 */
[----:B------:R-:W-:Y:S02]  /*bb70*/  F2FP.F16.F32.PACK_AB R23, R83, R84 ;  /* 0x000000545317723e */ /* 0x000fe400000000ff */
[----:B------:R-:W-:Y:S01]  /*bb80*/  F2FP.F16.F32.PACK_AB R64, R64, R65 ;  /* 0x000000414040723e */ /* 0x000fe200000000ff */
[----:B------:R-:W-:Y:S01]  /*bb90*/  BAR.SYNC.DEFER_BLOCKING 0x0 ;  /* 0x0000000000007b1d */ /* 0x000fe20000010000 */
[----:B------:R-:W-:Y:S02]  /*bba0*/  F2FP.F16.F32.PACK_AB R65, R60, R61 ;  /* 0x0000003d3c41723e */ /* 0x000fe400000000ff */
[----:B------:R-:W-:Y:S02]  /*bbb0*/  F2FP.F16.F32.PACK_AB R24, R94, R97 ;  /* 0x000000615e18723e */ /* 0x000fe400000000ff */
[----:B------:R-:W-:-:S02]  /*bbc0*/  F2FP.F16.F32.PACK_AB R25, R90, R93 ;  /* 0x0000005d5a19723e */ /* 0x000fc400000000ff */
[----:B------:R-:W-:Y:S02]  /*bbd0*/  FSETP.NEU.AND P2, PT, R101, RZ, PT ;  /* 0x000000ff6500720b */ /* 0x000fe40003f4d000 */
[----:B------:R-:W-:Y:S01]  /*bbe0*/  FSETP.NEU.AND P3, PT, R103, RZ, PT ;  /* 0x000000ff6700720b */ /* 0x000fe20003f6d000 */
[----:B------:R2:W-:Y:S04]  /*bbf0*/  STS.128 [R98+UR6], R28 ;  /* 0x0000001c62007988 */ /* 0x0005e80008000c06 */
[----:B------:R0:W-:Y:S04]  /*bc00*/  STS.128 [R98+UR6+0x200], R32 ;  /* 0x0002002062007988 */ /* 0x0001e80008000c06 */
[----:B------:R3:W-:Y:S04]  /*bc10*/  STS.128 [R98+UR6+0x80], R20 ;  /* 0x0000801462007988 */ /* 0x0007e80008000c06 */
[----:B------:R4:W-:Y:S01]  /*bc20*/  STS.128 [R98+UR6+0x280], R24 ;  /* 0x0002801862007988 */ /* 0x0009e20008000c06 */
[----:B--2---:R-:W-:-:S02]  /*bc30*/  F2FP.F16.F32.PACK_AB R30, R77, R76 ;  /* 0x0000004c4d1e723e */ /* 0x004fc400000000ff */
[----:B------:R-:W-:Y:S02]  /*bc40*/  LEA R76, R199, R82, 0x2 ;  /* 0x00000052c74c7211 */ /* 0x000fe400078e10ff */
[----:B------:R-:W-:Y:S01]  /*bc50*/  F2FP.F16.F32.PACK_AB R31, R74, R75 ;  /* 0x0000004b4a1f723e */ /* 0x000fe200000000ff */
[----:B------:R-:W-:Y:S01]  /*bc60*/  IMAD R75, R213, UR5, RZ ;  /* 0x00000005d54b7c24 */ /* 0x000fe2000f8e02ff */
[----:B------:R-:W-:Y:S01]  /*bc70*/  F2FP.F16.F32.PACK_AB R29, R78, R79 ;  /* 0x0000004f4e1d723e */ /* 0x000fe200000000ff */
[C---:B------:R-:W-:Y:S01]  /*bc80*/  IMAD R74, R199.reuse, 0x4, R76 ;  /* 0x00000004c74a7824 */ /* 0x040fe200078e024c */
[----:B0-----:R-:W-:Y:S01]  /*bc90*/  F2FP.F16.F32.PACK_AB R34, R68, R69 ;  /* 0x000000454422723e */ /* 0x001fe200000000ff */
[----:B------:R-:W-:Y:S01]  /*bca0*/  UIMAD.WIDE UR4, UR4, 0x2, URZ ;  /* 0x00000002040478a5 */ /* 0x000fe2000f8e023f */
[----:B------:R-:W-:Y:S01]  /*bcb0*/  F2FP.F16.F32.PACK_AB R33, R70, R71 ;  /* 0x000000474621723e */ /* 0x000fe200000000ff */
[----:B------:R-:W-:Y:S01]  /*bcc0*/  IMAD R78, R199, 0x4, R74 ;  /* 0x00000004c74e7824 */ /* 0x000fe200078e024a */
[----:B------:R-:W-:Y:S01]  /*bcd0*/  F2FP.F16.F32.PACK_AB R32, R72, R73 ;  /* 0x000000494820723e */ /* 0x000fe200000000ff */
[----:B---3--:R-:W-:Y:S01]  /*bce0*/  IMAD.HI R20, R75, 0x2, RZ ;  /* 0x000000024b147827 */ /* 0x008fe200078e02ff */
[----:B------:R-:W-:-:S02]  /*bcf0*/  F2FP.F16.F32.PACK_AB R28, R80, R81 ;  /* 0x00000051501c723e */ /* 0x000fc400000000ff */
[----:B------:R-:W-:Y:S01]  /*bd00*/  SHF.L.U32 R21, R75, 0x1, RZ ;  /* 0x000000014b157819 */ /* 0x000fe200000006ff */
[----:B------:R-:W-:Y:S01]  /*bd10*/  IMAD R68, R199, 0x4, R78 ;  /* 0x00000004c7447824 */ /* 0x000fe200078e024e */
[----:B------:R-:W-:Y:S01]  /*bd20*/  F2FP.F16.F32.PACK_AB R35, R66, R67 ;  /* 0x000000434223723e */ /* 0x000fe200000000ff */
[----:B------:R0:W-:Y:S01]  /*bd30*/  STS.128 [R98+UR6+0x100], R28 ;  /* 0x0001001c62007988 */ /* 0x0001e20008000c06 */
[----:B-1----:R-:W-:Y:S01]  /*bd40*/  IADD3 R202, P5, P6, R21, UR8, R202 ;  /* 0x0000000815ca7c10 */ /* 0x002fe2000febe0ca */
[C---:B------:R-:W-:Y:S01]  /*bd50*/  IMAD R70, R199.reuse, 0x4, R68 ;  /* 0x00000004c7467824 */ /* 0x040fe200078e0244 */
[----:B------:R-:W-:Y:S01]  /*bd60*/  F2FP.F16.F32.PACK_AB R21, R58, R59 ;  /* 0x0000003b3a15723e */ /* 0x000fe200000000ff */
[----:B------:R-:W-:Y:S01]  /*bd70*/  STS.128 [R98+UR6+0x300], R32 ;  /* 0x0003002062007988 */ /* 0x000fe20008000c06 */
[----:B------:R-:W-:Y:S01]  /*bd80*/  F2FP.F16.F32.PACK_AB R66, R56, R57 ;  /* 0x000000393842723e */ /* 0x000fe200000000ff */
[C---:B------:R-:W-:Y:S01]  /*bd90*/  IMAD R72, R199.reuse, 0x4, R70 ;  /* 0x00000004c7487824 */ /* 0x040fe200078e0246 */
[----:B------:R-:W-:Y:S01]  /*bda0*/  IADD3.X R203, R20, UR5, R203, P5, P6 ;  /* 0x0000000514cb7c10 */ /* 0x000fe2000afec4cb */
[----:B------:R-:W-:Y:S01]  /*bdb0*/  ULDC UR4, c[0x0][0x27c] ;  /* 0x00009f0000047ab9 */ /* 0x000fe20000000800 */
[----:B------:R-:W-:Y:S01]  /*bdc0*/  F2FP.F16.F32.PACK_AB R20, R62, R63 ;  /* 0x0000003f3e14723e */ /* 0x000fe200000000ff */
[----:B------:R-:W-:Y:S01]  /*bdd0*/  IMAD R80, R199, 0x4, R72 ;  /* 0x00000004c7507824 */ /* 0x000fe200078e0248 */
[----:B------:R-:W-:Y:S01]  /*bde0*/  F2FP.F16.F32.PACK_AB R67, R55, R54 ;  /* 0x000000363743723e */ /* 0x000fe200000000ff */
[----:B------:R-:W-:Y:S01]  /*bdf0*/  UIMAD UR4, UR7, UR4, URZ ;  /* 0x00000004070472a4 */ /* 0x000fe2000f8e023f */
[----:B------:R-:W-:-:S02]  /*be00*/  F2FP.F16.F32.PACK_AB R22, R52, R53 ;  /* 0x000000353416723e */ /* 0x000fc400000000ff */
[C---:B------:R-:W-:Y:S01]  /*be10*/  LEA R58, R199.reuse, R80, 0x2 ;  /* 0x00000050c73a7211 */ /* 0x040fe200078e10ff */
[----:B------:R1:W-:Y:S01]  /*be20*/  STS.128 [R98+UR6+0x180], R64 ;  /* 0x0001804062007988 */ /* 0x0003e20008000c06 */
[----:B------:R-:W-:Y:S01]  /*be30*/  F2FP.F16.F32.PACK_AB R23, R2, R3 ;  /* 0x000000030217723e */ /* 0x000fe200000000ff */
[----:B------:R-:W-:Y:S01]  /*be40*/  USHF.L.U32 UR7, UR4, 0x2, URZ ;  /* 0x0000000204077899 */ /* 0x000fe2000800063f */
[-C--:B----4-:R-:W-:Y:S01]  /*be50*/  LEA R24, P6, R110, R202.reuse, 0x1 ;  /* 0x000000ca6e187211 */ /* 0x090fe200078c08ff */
[C---:B------:R-:W-:Y:S01]  /*be60*/  IMAD R56, R199.reuse, 0x4, R58 ;  /* 0x00000004c7387824 */ /* 0x040fe200078e023a */
[-C--:B------:R-:W-:Y:S01]  /*be70*/  LEA R2, P5, R100, R202.reuse, 0x1 ;  /* 0x000000ca64027211 */ /* 0x080fe200078a08ff */
[----:B------:R2:W-:Y:S01]  /*be80*/  STS.128 [R98+UR6+0x380], R20 ;  /* 0x0003801462007988 */ /* 0x0005e20008000c06 */
[----:B------:R-:W-:Y:S01]  /*be90*/  LEA.HI.X.SX32 R25, R110, R203, 0x1, P6 ;  /* 0x000000cb6e197211 */ /* 0x000fe200030f0eff */
[----:B------:R-:W-:Y:S01]  /*bea0*/  IMAD R60, R199, 0x4, R56 ;  /* 0x00000004c73c7824 */ /* 0x000fe200078e0238 */
[----:B------:R-:W-:Y:S01]  /*beb0*/  BAR.SYNC.DEFER_BLOCKING 0x0 ;  /* 0x0000000000007b1d */ /* 0x000fe20000010000 */
[----:B0-----:R-:W-:-:S02]  /*bec0*/  LEA R28, P6, R114, R202, 0x1 ;  /* 0x000000ca721c7211 */ /* 0x001fc400078c08ff */
[C---:B------:R-:W-:Y:S01]  /*bed0*/  IMAD R62, R199.reuse, 0x4, R60 ;  /* 0x00000004c73e7824 */ /* 0x040fe200078e023c */
[-C--:B------:R-:W-:Y:S01]  /*bee0*/  LEA.HI.X.SX32 R3, R100, R203.reuse, 0x1, P5 ;  /* 0x000000cb64037211 */ /* 0x080fe200028f0eff */
[----:B------:R-:W-:Y:S01]  /*bef0*/  UIMAD.WIDE UR4, UR4, 0x4, URZ ;  /* 0x00000004040478a5 */ /* 0x000fe2000f8e023f */
[----:B------:R-:W-:Y:S02]  /*bf00*/  LEA R26, P5, R112, R202, 0x1 ;  /* 0x000000ca701a7211 */ /* 0x000fe400078a08ff */
[C---:B------:R-:W-:Y:S02]  /*bf10*/  LEA R84, R199.reuse, R62, 0x2 ;  /* 0x0000003ec7547211 */ /* 0x040fe400078e10ff */
[-C--:B------:R-:W-:Y:S02]  /*bf20*/  LEA.HI.X.SX32 R29, R114, R203.reuse, 0x1, P6 ;  /* 0x000000cb721d7211 */ /* 0x080fe400030f0eff */
[----:B------:R-:W-:Y:S01]  /*bf30*/  LEA.HI.X.SX32 R27, R112, R203, 0x1, P5 ;  /* 0x000000cb701b7211 */ /* 0x000fe200028f0eff */
[----:B-1----:R-:W-:Y:S01]  /*bf40*/  IMAD R64, R199, 0x4, R84 ;  /* 0x00000004c7407824 */ /* 0x002fe200078e0254 */
[----:B--2---:R-:W-:-:S02]  /*bf50*/  LEA R22, P6, R118, R202, 0x1 ;  /* 0x000000ca76167211 */ /* 0x004fc400078c08ff */
[----:B------:R-:W-:Y:S01]  /*bf60*/  LEA R20, P5, R116, R202, 0x1 ;  /* 0x000000ca74147211 */ /* 0x000fe200078a08ff */
[C---:B------:R-:W-:Y:S01]  /*bf70*/  IMAD R66, R199.reuse, 0x4, R64 ;  /* 0x00000004c7427824 */ /* 0x040fe200078e0240 */
[-C--:B------:R-:W-:Y:S02]  /*bf80*/  LEA.HI.X.SX32 R23, R118, R203.reuse, 0x1, P6 ;  /* 0x000000cb76177211 */ /* 0x080fe400030f0eff */
[----:B------:R-:W-:Y:S01]  /*bf90*/  LEA.HI.X.SX32 R21, R116, R203, 0x1, P5 ;  /* 0x000000cb74157211 */ /* 0x000fe200028f0eff */
[C---:B------:R-:W-:Y:S01]  /*bfa0*/  IMAD R88, R199.reuse, 0x4, R66 ;  /* 0x00000004c7587824 */ /* 0x040fe200078e0242 */
[----:B------:R0:W-:Y:S04]  /*bfb0*/  STG.E.U16 desc[UR10][R2.64], R36 ;  /* 0x0000002402007986 */ /* 0x0001e8000c10150a */
[C---:B------:R-:W-:Y:S01]  /*bfc0*/  LEA R90, R199.reuse, R88, 0x2 ;  /* 0x00000058c75a7211 */ /* 0x040fe200078e10ff */
[----:B------:R1:W-:Y:S04]  /*bfd0*/  STG.E.U16 desc[UR10][R24.64], R40 ;  /* 0x0000002818007986 */ /* 0x0003e8000c10150a */
[C---:B------:R-:W-:Y:S01]  /*bfe0*/  IMAD R94, R199.reuse, 0x4, R90 ;  /* 0x00000004c75e7824 */ /* 0x040fe200078e025a */
[----:B------:R2:W-:Y:S03]  /*bff0*/  STG.E.U16 desc[UR10][R26.64], R48 ;  /* 0x000000301a007986 */ /* 0x0005e6000c10150a */
[C---:B------:R-:W-:Y:S01]  /*c000*/  IMAD R96, R199.reuse, 0x4, R94 ;  /* 0x00000004c7607824 */ /* 0x040fe200078e025e */
[----:B0-----:R-:W-:Y:S01]  /*c010*/  LEA R2, P5, R120, R202, 0x1 ;  /* 0x000000ca78027211 */ /* 0x001fe200078a08ff */
[----:B------:R-:W-:Y:S02]  /*c020*/  STG.E.U16 desc[UR10][R28.64], R44 ;  /* 0x0000002c1c007986 */ /* 0x000fe4000c10150a */
[----:B------:R-:W-:Y:S01]  /*c030*/  IMAD R98, R199, 0x4, R96 ;  /* 0x00000004c7627824 */ /* 0x000fe200078e0260 */
[----:B------:R-:W-:-:S02]  /*c040*/  PRMT R36, R36, 0x7632, R36 ;  /* 0x0000763224247816 */ /* 0x000fc40000000024 */
[C---:B-1----:R-:W-:Y:S01]  /*c050*/  LEA R24, P6, R108.reuse, R202, 0x1 ;  /* 0x000000ca6c187211 */ /* 0x042fe200078c08ff */
[----:B------:R0:W-:Y:S01]  /*c060*/  STG.E.U16 desc[UR10][R20.64], R16 ;  /* 0x0000001014007986 */ /* 0x0001e2000c10150a */
[C---:B------:R-:W-:Y:S02]  /*c070*/  LEA R100, R199.reuse, R98, 0x2 ;  /* 0x00000062c7647211 */ /* 0x040fe400078e10ff */
[-C--:B------:R-:W-:Y:S01]  /*c080*/  LEA.HI.X.SX32 R25, R108, R203.reuse, 0x1, P6 ;  /* 0x000000cb6c197211 */ /* 0x080fe200030f0eff */
[----:B-----5:R1:W-:Y:S01]  /*c090*/  STG.E.U16 desc[UR10][R22.64], R12 ;  /* 0x0000000c16007986 */ /* 0x0203e2000c10150a */
[-C--:B------:R-:W-:Y:S01]  /*c0a0*/  LEA.HI.X.SX32 R3, R120, R203.reuse, 0x1, P5 ;  /* 0x000000cb78037211 */ /* 0x080fe200028f0eff */
[C---:B------:R-:W-:Y:S01]  /*c0b0*/  IMAD R108, R199.reuse, 0x4, R100 ;  /* 0x00000004c76c7824 */ /* 0x040fe200078e0264 */
[-C--:B--2---:R-:W-:Y:S02]  /*c0c0*/  LEA R26, P5, R124, R202.reuse, 0x1 ;  /* 0x000000ca7c1a7211 */ /* 0x084fe400078a08ff */
[----:B------:R-:W-:Y:S01]  /*c0d0*/  PRMT R40, R40, 0x7632, R40 ;  /* 0x0000763228287816 */ /* 0x000fe20000000028 */
[C---:B------:R-:W-:Y:S01]  /*c0e0*/  IMAD R110, R199.reuse, 0x4, R108 ;  /* 0x00000004c76e7824 */ /* 0x040fe200078e026c */
[----:B------:R-:W-:Y:S01]  /*c0f0*/  LEA.HI.X.SX32 R27, R124, R203, 0x1, P5 ;  /* 0x000000cb7c1b7211 */ /* 0x000fe200028f0eff */
[----:B------:R2:W-:Y:S01]  /*c100*/  STG.E.U16 desc[UR10][R2.64], R8 ;  /* 0x0000000802007986 */ /* 0x0005e2000c10150a */
[-C--:B0-----:R-:W-:Y:S01]  /*c110*/  LEA R20, P5, R122, R202.reuse, 0x1 ;  /* 0x000000ca7a147211 */ /* 0x081fe200078a08ff */
[----:B------:R-:W-:Y:S01]  /*c120*/  IMAD R112, R199, 0x4, R110 ;  /* 0x00000004c7707824 */ /* 0x000fe200078e026e */
[----:B------:R-:W-:Y:S01]  /*c130*/  PRMT R48, R48, 0x7632, R48 ;  /* 0x0000763230307816 */ /* 0x000fe20000000030 */
[----:B------:R0:W-:Y:S01]  /*c140*/  STG.E.U16 desc[UR10][R24.64], R4 ;  /* 0x0000000418007986 */ /* 0x0001e2000c10150a */
[----:B-1----:R-:W-:-:S02]  /*c150*/  LEA R22, P6, R126, R202, 0x1 ;  /* 0x000000ca7e167211 */ /* 0x002fc400078c08ff */
[-C--:B------:R-:W-:Y:S01]  /*c160*/  LEA.HI.X.SX32 R21, R122, R203.reuse, 0x1, P5 ;  /* 0x000000cb7a157211 */ /* 0x080fe200028f0eff */
[----:B------:R-:W-:Y:S01]  /*c170*/  STG.E.U16 desc[UR10][R26.64], R36 ;  /* 0x000000241a007986 */ /* 0x000fe2000c10150a */
[----:B------:R-:W-:Y:S02]  /*c180*/  LEA.HI.X.SX32 R23, R126, R203, 0x1, P6 ;  /* 0x000000cb7e177211 */ /* 0x000fe400030f0eff */
[----:B------:R-:W-:Y:S01]  /*c190*/  PRMT R44, R44, 0x7632, R44 ;  /* 0x000076322c2c7816 */ /* 0x000fe2000000002c */
[----:B------:R1:W-:Y:S01]  /*c1a0*/  STG.E.U16 desc[UR10][R20.64], R40 ;  /* 0x0000002814007986 */ /* 0x0003e2000c10150a */
[----:B--2---:R-:W-:Y:S02]  /*c1b0*/  LEA R2, P5, R106, R202, 0x1 ;  /* 0x000000ca6a027211 */ /* 0x004fe400078a08ff */
[----:B0-----:R-:W-:Y:S01]  /*c1c0*/  PRMT R4, R16, 0x7632, R4 ;  /* 0x0000763210047816 */ /* 0x001fe20000000004 */
[----:B------:R0:W-:Y:S01]  /*c1d0*/  STG.E.U16 desc[UR10][R22.64], R48 ;  /* 0x0000003016007986 */ /* 0x0001e2000c10150a */
[----:B------:R-:W-:-:S02]  /*c1e0*/  LEA R16, R199, R112, 0x2 ;  /* 0x00000070c7107211 */ /* 0x000fc400078e10ff */
[-C--:B------:R-:W-:Y:S02]  /*c1f0*/  LEA R24, P6, R130, R202.reuse, 0x1 ;  /* 0x000000ca82187211 */ /* 0x080fe400078c08ff */
[-C--:B------:R-:W-:Y:S01]  /*c200*/  LEA.HI.X.SX32 R3, R106, R203.reuse, 0x1, P5 ;  /* 0x000000cb6a037211 */ /* 0x080fe200028f0eff */
[C---:B------:R-:W-:Y:S01]  /*c210*/  IMAD R106, R199.reuse, 0x4, R16 ;  /* 0x00000004c76a7824 */ /* 0x040fe200078e0210 */
[-C--:B------:R-:W-:Y:S02]  /*c220*/  LEA.HI.X.SX32 R25, R130, R203.reuse, 0x1, P6 ;  /* 0x000000cb82197211 */ /* 0x080fe400030f0eff */
[-C--:B-1----:R-:W-:Y:S01]  /*c230*/  LEA R20, P5, R128, R202.reuse, 0x1 ;  /* 0x000000ca80147211 */ /* 0x082fe200078a08ff */
[----:B------:R-:W-:Y:S01]  /*c240*/  IMAD R114, R199, 0x4, R106 ;  /* 0x00000004c7727824 */ /* 0x000fe200078e026a */
[----:B------:R1:W-:Y:S01]  /*c250*/  STG.E.U16 desc[UR10][R2.64], R44 ;  /* 0x0000002c02007986 */ /* 0x0003e2000c10150a */
[----:B0-----:R-:W-:Y:S02]  /*c260*/  LEA R22, P6, R136, R202, 0x1 ;  /* 0x000000ca88167211 */ /* 0x001fe400078c08ff */
[-C--:B------:R-:W-:Y:S01]  /*c270*/  LEA.HI.X.SX32 R21, R128, R203.reuse, 0x1, P5 ;  /* 0x000000cb80157211 */ /* 0x080fe200028f0eff */
[----:B------:R0:W-:Y:S01]  /*c280*/  STG.E.U16 desc[UR10][R24.64], R4 ;  /* 0x0000000418007986 */ /* 0x0001e2000c10150a */
[----:B------:R-:W-:-:S02]  /*c290*/  LEA.HI.X.SX32 R23, R136, R203, 0x1, P6 ;  /* 0x000000cb88177211 */ /* 0x000fc400030f0eff */
[----:B-1----:R-:W-:Y:S02]  /*c2a0*/  PRMT R3, R12, 0x7632, R3 ;  /* 0x000076320c037816 */ /* 0x002fe40000000003 */
[-C--:B------:R-:W-:Y:S02]  /*c2b0*/  LEA R2, P5, R132, R202.reuse, 0x1 ;  /* 0x000000ca84027211 */ /* 0x080fe400078a08ff */
[----:B0-----:R-:W-:Y:S01]  /*c2c0*/  PRMT R25, R8, 0x7632, R25 ;  /* 0x0000763208197816 */ /* 0x001fe20000000019 */
[----:B------:R-:W-:Y:S01]  /*c2d0*/  IMAD R8, R199, 0x4, R114 ;  /* 0x00000004c7087824 */ /* 0x000fe200078e0272 */
[----:B------:R0:W-:Y:S01]  /*c2e0*/  STG.E.U16 desc[UR10][R20.64], R3 ;  /* 0x0000000314007986 */ /* 0x0001e2000c10150a */
[----:B------:R-:W-:-:S03]  /*c2f0*/  LEA R24, P6, R134, R202, 0x1 ;  /* 0x000000ca86187211 */ /* 0x000fc600078c08ff */
[C---:B------:R-:W-:Y:S01]  /*c300*/  LEA R12, R199.reuse, R8, 0x2 ;  /* 0x00000008c70c7211 */ /* 0x040fe200078e10ff */
[----:B------:R1:W-:Y:S04]  /*c310*/  STG.E.U16 desc[UR10][R22.64], R25 ;  /* 0x0000001916007986 */ /* 0x0003e8000c10150a */
[----:B------:R-:W-:Y:S01]  /*c320*/  IMAD R116, R199, 0x4, R12 ;  /* 0x00000004c7747824 */ /* 0x000fe200078e020c */
[----:B0-----:R-:W-:-:S03]  /*c330*/  PRMT R21, R4, 0x7632, R21 ;  /* 0x0000763204157816 */ /* 0x001fc60000000015 */
[C---:B------:R-:W-:Y:S01]  /*c340*/  IMAD R4, R199.reuse, 0x4, R116 ;  /* 0x00000004c7047824 */ /* 0x040fe200078e0274 */
[-C--:B------:R-:W-:Y:S02]  /*c350*/  LEA.HI.X.SX32 R3, R132, R203.reuse, 0x1, P5 ;  /* 0x000000cb84037211 */ /* 0x080fe400028f0eff */
[----:B------:R-:W-:Y:S01]  /*c360*/  LEA R26, P5, R138, R202, 0x1 ;  /* 0x000000ca8a1a7211 */ /* 0x000fe200078a08ff */
[C---:B------:R-:W-:Y:S01]  /*c370*/  IMAD R118, R199.reuse, 0x4, R4 ;  /* 0x00000004c7767824 */ /* 0x040fe200078e0204 */
[-C--:B-1----:R-:W-:Y:S01]  /*c380*/  LEA.HI.X.SX32 R25, R134, R203.reuse, 0x1, P6 ;  /* 0x000000cb86197211 */ /* 0x082fe200030f0eff */
[----:B------:R0:W-:Y:S01]  /*c390*/  STG.E.U16 desc[UR10][R2.64], R21 ;  /* 0x0000001502007986 */ /* 0x0001e2000c10150a */
[----:B------:R-:W-:Y:S02]  /*c3a0*/  LEA.HI.X.SX32 R27, R138, R203, 0x1, P5 ;  /* 0x000000cb8a1b7211 */ /* 0x000fe400028f0eff */
[----:B------:R-:W-:Y:S01]  /*c3b0*/  LEA R120, R199, R118, 0x2 ;  /* 0x00000076c7787211 */ /* 0x000fe200078e10ff */
[----:B------:R-:W-:Y:S01]  /*c3c0*/  STG.E.U16 desc[UR10][R24.64], R37 ;  /* 0x0000002518007986 */ /* 0x000fe2000c10150a */
[----:B------:R-:W-:-:S02]  /*c3d0*/  LEA R22, P5, R142, R202, 0x1 ;  /* 0x000000ca8e167211 */ /* 0x000fc400078a08ff */
[-C--:B------:R-:W-:Y:S01]  /*c3e0*/  LEA R20, P6, R140, R202.reuse, 0x1 ;  /* 0x000000ca8c147211 */ /* 0x080fe200078c08ff */
[C---:B------:R-:W-:Y:S01]  /*c3f0*/  IMAD R122, R199.reuse, 0x4, R120 ;  /* 0x00000004c77a7824 */ /* 0x040fe200078e0278 */
[-C--:B------:R-:W-:Y:S01]  /*c400*/  LEA.HI.X.SX32 R23, R142, R203.reuse, 0x1, P5 ;  /* 0x000000cb8e177211 */ /* 0x080fe200028f0eff */
[----:B------:R1:W-:Y:S02]  /*c410*/  STG.E.U16 desc[UR10][R26.64], R41 ;  /* 0x000000291a007986 */ /* 0x0003e4000c10150a */
[C---:B------:R-:W-:Y:S01]  /*c420*/  IMAD R124, R199.reuse, 0x4, R122 ;  /* 0x00000004c77c7824 */ /* 0x040fe200078e027a */
[-C--:B0-----:R-:W-:Y:S02]  /*c430*/  LEA.HI.X.SX32 R21, R140, R203.reuse, 0x1, P6 ;  /* 0x000000cb8c157211 */ /* 0x081fe400030f0eff */
[-C--:B------:R-:W-:Y:S01]  /*c440*/  LEA R2, P5, R146, R202.reuse, 0x1 ;  /* 0x000000ca92027211 */ /* 0x080fe200078a08ff */
[----:B------:R-:W-:Y:S01]  /*c450*/  IMAD R126, R199, 0x4, R124 ;  /* 0x00000004c77e7824 */ /* 0x000fe200078e027c */
[----:B------:R-:W-:Y:S01]  /*c460*/  LEA R28, P6, R144, R202, 0x1 ;  /* 0x000000ca901c7211 */ /* 0x000fe200078c08ff */
[----:B------:R0:W-:Y:S01]  /*c470*/  STG.E.U16 desc[UR10][R20.64], R49 ;  /* 0x0000003114007986 */ /* 0x0001e2000c10150a */
[----:B------:R-:W-:-:S02]  /*c480*/  LEA.HI.X.SX32 R3, R146, R203, 0x1, P5 ;  /* 0x000000cb92037211 */ /* 0x000fc400028f0eff */
[C---:B------:R-:W-:Y:S01]  /*c490*/  LEA R128, R199.reuse, R126, 0x2 ;  /* 0x0000007ec7807211 */ /* 0x040fe200078e10ff */
[----:B------:R2:W-:Y:S01]  /*c4a0*/  STG.E.U16 desc[UR10][R22.64], R45 ;  /* 0x0000002d16007986 */ /* 0x0005e2000c10150a */
[-C--:B------:R-:W-:Y:S02]  /*c4b0*/  LEA.HI.X.SX32 R29, R144, R203.reuse, 0x1, P6 ;  /* 0x000000cb901d7211 */ /* 0x080fe400030f0eff */
[-C--:B-1----:R-:W-:Y:S01]  /*c4c0*/  LEA R26, P5, R152, R202.reuse, 0x1 ;  /* 0x000000ca981a7211 */ /* 0x082fe200078a08ff */
[C---:B------:R-:W-:Y:S01]  /*c4d0*/  IMAD R130, R199.reuse, 0x4, R128 ;  /* 0x00000004c7827824 */ /* 0x040fe200078e0280 */
[-C--:B------:R-:W-:Y:S01]  /*c4e0*/  LEA R24, P6, R148, R202.reuse, 0x1 ;  /* 0x000000ca94187211 */ /* 0x080fe200078c08ff */
[----:B------:R-:W-:Y:S01]  /*c4f0*/  STG.E.U16 desc[UR10][R28.64], R17 ;  /* 0x000000111c007986 */ /* 0x000fe2000c10150a */
[-C--:B------:R-:W-:Y:S01]  /*c500*/  LEA.HI.X.SX32 R27, R152, R203.reuse, 0x1, P5 ;  /* 0x000000cb981b7211 */ /* 0x080fe200028f0eff */
[C---:B------:R-:W-:Y:S01]  /*c510*/  IMAD R132, R199.reuse, 0x4, R130 ;  /* 0x00000004c7847824 */ /* 0x040fe200078e0282 */
[-C--:B------:R-:W-:Y:S01]  /*c520*/  LEA.HI.X.SX32 R25, R148, R203.reuse, 0x1, P6 ;  /* 0x000000cb94197211 */ /* 0x080fe200030f0eff */
[----:B------:R1:W-:Y:S01]  /*c530*/  STG.E.U16 desc[UR10][R2.64], R13 ;  /* 0x0000000d02007986 */ /* 0x0003e2000c10150a */
[-C--:B0-----:R-:W-:Y:S01]  /*c540*/  LEA R20, P5, R150, R202.reuse, 0x1 ;  /* 0x000000ca96147211 */ /* 0x081fe200078a08ff */
[----:B------:R-:W-:Y:S01]  /*c550*/  IMAD R134, R199, 0x4, R132 ;  /* 0x00000004c7867824 */ /* 0x000fe200078e0284 */
[----:B--2---:R-:W-:Y:S01]  /*c560*/  LEA R22, P6, R154, R202, 0x1 ;  /* 0x000000ca9a167211 */ /* 0x004fe200078c08ff */
[----:B------:R-:W-:Y:S01]  /*c570*/  STG.E.U16 desc[UR10][R24.64], R9 ;  /* 0x0000000918007986 */ /* 0x000fe2000c10150a */
[----:B------:R-:W-:-:S02]  /*c580*/  LEA.HI.X.SX32 R21, R150, R203, 0x1, P5 ;  /* 0x000000cb96157211 */ /* 0x000fc400028f0eff */
[----:B------:R-:W-:Y:S01]  /*c590*/  PRMT R37, R37, 0x7632, R37 ;  /* 0x0000763225257816 */ /* 0x000fe20000000025 */
[----:B------:R-:W-:Y:S01]  /*c5a0*/  STG.E.U16 desc[UR10][R26.64], R5 ;  /* 0x000000051a007986 */ /* 0x000fe2000c10150a */
[----:B------:R-:W-:Y:S02]  /*c5b0*/  PRMT R41, R41, 0x7632, R41 ;  /* 0x0000763229297816 */ /* 0x000fe40000000029 */
[-C--:B------:R-:W-:Y:S01]  /*c5c0*/  LEA.HI.X.SX32 R23, R154, R203.reuse, 0x1, P6 ;  /* 0x000000cb9a177211 */ /* 0x080fe200030f0eff */
[----:B------:R0:W-:Y:S01]  /*c5d0*/  STG.E.U16 desc[UR10][R20.64], R37 ;  /* 0x0000002514007986 */ /* 0x0001e2000c10150a */
[-C--:B------:R-:W-:Y:S02]  /*c5e0*/  LEA R30, P6, R102, R202.reuse, 0x1 ;  /* 0x000000ca661e7211 */ /* 0x080fe400078c08ff */
[----:B-1----:R-:W-:Y:S01]  /*c5f0*/  LEA R2, P5, R104, R202, 0x1 ;  /* 0x000000ca68027211 */ /* 0x002fe200078a08ff */
[----:B------:R1:W-:Y:S01]  /*c600*/  STG.E.U16 desc[UR10][R22.64], R41 ;  /* 0x0000002916007986 */ /* 0x0003e2000c10150a */
[----:B------:R-:W-:-:S02]  /*c610*/  LEA.HI.X.SX32 R31, R102, R203, 0x1, P6 ;  /* 0x000000cb661f7211 */ /* 0x000fc400030f0eff */
[----:B------:R-:W-:Y:S02]  /*c620*/  LEA R136, R199, R134, 0x2 ;  /* 0x00000086c7887211 */ /* 0x000fe400078e10ff */
[-C--:B------:R-:W-:Y:S02]  /*c630*/  LEA.HI.X.SX32 R3, R104, R203.reuse, 0x1, P5 ;  /* 0x000000cb68037211 */ /* 0x080fe400028f0eff */
[----:B------:R-:W-:Y:S01]  /*c640*/  PRMT R49, R49, 0x7632, R49 ;  /* 0x0000763231317816 */ /* 0x000fe20000000031 */
[----:B------:R-:W-:Y:S01]  /*c650*/  IMAD R138, R199, 0x4, R136 ;  /* 0x00000004c78a7824 */ /* 0x000fe200078e0288 */
[----:B------:R-:W-:Y:S02]  /*c660*/  PRMT R45, R45, 0x7632, R45 ;  /* 0x000076322d2d7816 */ /* 0x000fe4000000002d */
[-C--:B0-----:R-:W-:Y:S01]  /*c670*/  LEA R20, P5, R156, R202.reuse, 0x1 ;  /* 0x000000ca9c147211 */ /* 0x081fe200078a08ff */
[----:B------:R-:W-:Y:S01]  /*c680*/  STG.E.U16 desc[UR10][R2.64], R49 ;  /* 0x0000003102007986 */ /* 0x000fe2000c10150a */
[-C--:B-1----:R-:W-:Y:S01]  /*c690*/  LEA R22, P6, R158, R202.reuse, 0x1 ;  /* 0x000000ca9e167211 */ /* 0x082fe200078c08ff */
[C---:B------:R-:W-:Y:S01]  /*c6a0*/  IMAD R140, R199.reuse, 0x4, R138 ;  /* 0x00000004c78c7824 */ /* 0x040fe200078e028a */
[-C--:B------:R-:W-:Y:S01]  /*c6b0*/  LEA.HI.X.SX32 R21, R156, R203.reuse, 0x1, P5 ;  /* 0x000000cb9c157211 */ /* 0x080fe200028f0eff */
[----:B------:R0:W-:Y:S01]  /*c6c0*/  STG.E.U16 desc[UR10][R30.64], R45 ;  /* 0x0000002d1e007986 */ /* 0x0001e2000c10150a */
[----:B------:R-:W-:Y:S01]  /*c6d0*/  LEA.HI.X.SX32 R23, R158, R203, 0x1, P6 ;  /* 0x000000cb9e177211 */ /* 0x000fe200030f0eff */
[----:B------:R-:W-:Y:S01]  /*c6e0*/  IMAD R104, R199, 0x4, R140 ;  /* 0x00000004c7687824 */ /* 0x000fe200078e028c */
[----:B------:R-:W-:-:S02]  /*c6f0*/  LEA R26, P6, R162, R202, 0x1 ;  /* 0x000000caa21a7211 */ /* 0x000fc400078c08ff */
[-C--:B------:R-:W-:Y:S02]  /*c700*/  LEA R24, P5, R160, R202.reuse, 0x1 ;  /* 0x000000caa0187211 */ /* 0x080fe400078a08ff */
[-C--:B------:R-:W-:Y:S02]  /*c710*/  LEA.HI.X.SX32 R27, R162, R203.reuse, 0x1, P6 ;  /* 0x000000cba21b7211 */ /* 0x080fe400030f0eff */
[-C--:B------:R-:W-:Y:S02]  /*c720*/  LEA.HI.X.SX32 R25, R160, R203.reuse, 0x1, P5 ;  /* 0x000000cba0197211 */ /* 0x080fe400028f0eff */
[-C--:B------:R-:W-:Y:S02]  /*c730*/  LEA R28, P5, R92, R202.reuse, 0x1 ;  /* 0x000000ca5c1c7211 */ /* 0x080fe400078a08ff */
[----:B0-----:R-:W-:Y:S02]  /*c740*/  LEA R30, P6, R86, R202, 0x1 ;  /* 0x000000ca561e7211 */ /* 0x001fe400078c08ff */
[----:B------:R-:W-:-:S02]  /*c750*/  LEA.HI.X.SX32 R29, R92, R203, 0x1, P5 ;  /* 0x000000cb5c1d7211 */ /* 0x000fc400028f0eff */
[-C--:B------:R-:W-:Y:S02]  /*c760*/  LEA.HI.X.SX32 R31, R86, R203.reuse, 0x1, P6 ;  /* 0x000000cb561f7211 */ /* 0x080fe400030f0eff */
[----:B------:R-:W-:Y:S02]  /*c770*/  LEA R34, P6, R76, R202, 0x1 ;  /* 0x000000ca4c227211 */ /* 0x000fe400078c08ff */
[C---:B------:R-:W-:Y:S02]  /*c780*/  LEA R142, R199.reuse, R104, 0x2 ;  /* 0x00000068c78e7211 */ /* 0x040fe400078e10ff */
[-C--:B------:R-:W-:Y:S02]  /*c790*/  LEA R32, P5, R82, R202.reuse, 0x1 ;  /* 0x000000ca52207211 */ /* 0x080fe400078a08ff */
[----:B------:R-:W-:Y:S01]  /*c7a0*/  LEA.HI.X.SX32 R35, R76, R203, 0x1, P6 ;  /* 0x000000cb4c237211 */ /* 0x000fe200030f0eff */
[----:B------:R-:W-:Y:S01]  /*c7b0*/  IMAD R144, R199, 0x4, R142 ;  /* 0x00000004c7907824 */ /* 0x000fe200078e028e */
[----:B------:R-:W-:-:S02]  /*c7c0*/  LEA R40, P6, R78, R202, 0x1 ;  /* 0x000000ca4e287211 */ /* 0x000fc400078c08ff */
[-C--:B------:R-:W-:Y:S01]  /*c7d0*/  LEA.HI.X.SX32 R33, R82, R203.reuse, 0x1, P5 ;  /* 0x000000cb52217211 */ /* 0x080fe200028f0eff */
[C---:B------:R-:W-:Y:S01]  /*c7e0*/  IMAD R146, R199.reuse, 0x4, R144 ;  /* 0x00000004c7927824 */ /* 0x040fe200078e0290 */
[-C--:B------:R-:W-:Y:S02]  /*c7f0*/  LEA R36, P5, R74, R202.reuse, 0x1 ;  /* 0x000000ca4a247211 */ /* 0x080fe400078a08ff */
[-C--:B------:R-:W-:Y:S01]  /*c800*/  LEA.HI.X.SX32 R41, R78, R203.reuse, 0x1, P6 ;  /* 0x000000cb4e297211 */ /* 0x080fe200030f0eff */
[----:B------:R-:W-:Y:S01]  /*c810*/  IMAD R148, R199, 0x4, R146 ;  /* 0x00000004c7947824 */ /* 0x000fe200078e0292 */
[-C--:B------:R-:W-:Y:S02]  /*c820*/  LEA R52, P6, R70, R202.reuse, 0x1 ;  /* 0x000000ca46347211 */ /* 0x080fe400078c08ff */
[----:B------:R-:W-:Y:S02]  /*c830*/  LEA.HI.X.SX32 R37, R74, R203, 0x1, P5 ;  /* 0x000000cb4a257211 */ /* 0x000fe400028f0eff */
[----:B------:R-:W-:-:S02]  /*c840*/  LEA R48, P5, R68, R202, 0x1 ;  /* 0x000000ca44307211 */ /* 0x000fc400078a08ff */
[-C--:B------:R-:W-:Y:S02]  /*c850*/  LEA.HI.X.SX32 R53, R70, R203.reuse, 0x1, P6 ;  /* 0x000000cb46357211 */ /* 0x080fe400030f0eff */
[-C--:B------:R-:W-:Y:S02]  /*c860*/  LEA R216, P6, R80, R202.reuse, 0x1 ;  /* 0x000000ca50d87211 */ /* 0x080fe400078c08ff */
[-C--:B------:R-:W-:Y:S02]  /*c870*/  LEA.HI.X.SX32 R49, R68, R203.reuse, 0x1, P5 ;  /* 0x000000cb44317211 */ /* 0x080fe400028f0eff */
[-C--:B------:R-:W-:Y:S02]  /*c880*/  LEA R54, P5, R72, R202.reuse, 0x1 ;  /* 0x000000ca48367211 */ /* 0x080fe400078a08ff */
[----:B------:R-:W-:Y:S02]  /*c890*/  LEA.HI.X.SX32 R217, R80, R203, 0x1, P6 ;  /* 0x000000cb50d97211 */ /* 0x000fe400030f0eff */
[----:B------:R-:W-:-:S02]  /*c8a0*/  LEA R220, P6, R56, R202, 0x1 ;  /* 0x000000ca38dc7211 */ /* 0x000fc400078c08ff */
[C---:B------:R-:W-:Y:S02]  /*c8b0*/  LEA R150, R199.reuse, R148, 0x2 ;  /* 0x00000094c7967211 */ /* 0x040fe400078e10ff */
[-C--:B------:R-:W-:Y:S02]  /*c8c0*/  LEA.HI.X.SX32 R55, R72, R203.reuse, 0x1, P5 ;  /* 0x000000cb48377211 */ /* 0x080fe400028f0eff */
[-C--:B------:R-:W-:Y:S01]  /*c8d0*/  LEA R218, P5, R58, R202.reuse, 0x1 ;  /* 0x000000ca3ada7211 */ /* 0x080fe200078a08ff */
[C---:B------:R-:W-:Y:S01]  /*c8e0*/  IMAD R152, R199.reuse, 0x4, R150 ;  /* 0x00000004c7987824 */ /* 0x040fe200078e0296 */
[-C--:B------:R-:W-:Y:S02]  /*c8f0*/  LEA.HI.X.SX32 R221, R56, R203.reuse, 0x1, P6 ;  /* 0x000000cb38dd7211 */ /* 0x080fe400030f0eff */
[----:B------:R-:W-:Y:S01]  /*c900*/  LEA R224, P6, R62, R202, 0x1 ;  /* 0x000000ca3ee07211 */ /* 0x000fe200078c08ff */
[----:B------:R-:W-:Y:S01]  /*c910*/  IMAD R154, R199, 0x4, R152 ;  /* 0x00000004c79a7824 */ /* 0x000fe200078e0298 */
[----:B------:R-:W-:-:S02]  /*c920*/  LEA.HI.X.SX32 R219, R58, R203, 0x1, P5 ;  /* 0x000000cb3adb7211 */ /* 0x000fc400028f0eff */
[-C--:B------:R-:W-:Y:S01]  /*c930*/  LEA R222, P5, R60, R202.reuse, 0x1 ;  /* 0x000000ca3cde7211 */ /* 0x080fe200078a08ff */
[----:B------:R-:W-:Y:S01]  /*c940*/  IMAD R156, R199, 0x4, R154 ;  /* 0x00000004c79c7824 */ /* 0x000fe200078e029a */
[-C--:B------:R-:W-:Y:S02]  /*c950*/  LEA.HI.X.SX32 R225, R62, R203.reuse, 0x1, P6 ;  /* 0x000000cb3ee17211 */ /* 0x080fe400030f0eff */
[-C--:B------:R-:W-:Y:S02]  /*c960*/  LEA R228, P6, R64, R202.reuse, 0x1 ;  /* 0x000000ca40e47211 */ /* 0x080fe400078c08ff */
[-C--:B------:R-:W-:Y:S02]  /*c970*/  LEA.HI.X.SX32 R223, R60, R203.reuse, 0x1, P5 ;  /* 0x000000cb3cdf7211 */ /* 0x080fe400028f0eff */
[----:B------:R-:W-:Y:S02]  /*c980*/  LEA R226, P5, R84, R202, 0x1 ;  /* 0x000000ca54e27211 */ /* 0x000fe400078a08ff */
[----:B------:R-:W-:-:S02]  /*c990*/  LEA.HI.X.SX32 R229, R64, R203, 0x1, P6 ;  /* 0x000000cb40e57211 */ /* 0x000fc400030f0eff */
[-C--:B------:R-:W-:Y:S02]  /*c9a0*/  LEA R232, P6, R88, R202.reuse, 0x1 ;  /* 0x000000ca58e87211 */ /* 0x080fe400078c08ff */
[-C--:B------:R-:W-:Y:S02]  /*c9b0*/  LEA.HI.X.SX32 R227, R84, R203.reuse, 0x1, P5 ;  /* 0x000000cb54e37211 */ /* 0x080fe400028f0eff */
[----:B------:R-:W-:Y:S02]  /*c9c0*/  LEA R230, P5, R66, R202, 0x1 ;  /* 0x000000ca42e67211 */ /* 0x000fe400078a08ff */
[----:B------:R-:W-:Y:S02]  /*c9d0*/  LEA.HI.X.SX32 R233, R88, R203, 0x1, P6 ;  /* 0x000000cb58e97211 */ /* 0x000fe400030f0eff */
[----:B------:R-:W-:Y:S02]  /*c9e0*/  LEA R158, R199, R156, 0x2 ;  /* 0x0000009cc79e7211 */ /* 0x000fe400078e10ff */
[----:B------:R-:W-:-:S02]  /*c9f0*/  LEA R214, P6, R94, R202, 0x1 ;  /* 0x000000ca5ed67211 */ /* 0x000fc400078c08ff */
[-C--:B------:R-:W-:Y:S01]  /*ca00*/  LEA.HI.X.SX32 R231, R66, R203.reuse, 0x1, P5 ;  /* 0x000000cb42e77211 */ /* 0x080fe200028f0eff */
[C---:B------:R-:W-:Y:S01]  /*ca10*/  IMAD R160, R199.reuse, 0x4, R158 ;  /* 0x00000004c7a07824 */ /* 0x040fe200078e029e */
[-C--:B------:R-:W-:Y:S02]  /*ca20*/  LEA R234, P5, R90, R202.reuse, 0x1 ;  /* 0x000000ca5aea7211 */ /* 0x080fe400078a08ff */
[-C--:B------:R-:W-:Y:S01]  /*ca30*/  LEA.HI.X.SX32 R215, R94, R203.reuse, 0x1, P6 ;  /* 0x000000cb5ed77211 */ /* 0x080fe200030f0eff */
[C---:B------:R-:W-:Y:S01]  /*ca40*/  IMAD R162, R199.reuse, 0x4, R160 ;  /* 0x00000004c7a27824 */ /* 0x040fe200078e02a0 */
[-C--:B------:R-:W-:Y:S02]  /*ca50*/  LEA R2, P6, R98, R202.reuse, 0x1 ;  /* 0x000000ca62027211 */ /* 0x080fe400078c08ff */
[----:B------:R-:W-:Y:S01]  /*ca60*/  LEA.HI.X.SX32 R235, R90, R203, 0x1, P5 ;  /* 0x000000cb5aeb7211 */ /* 0x000fe200028f0eff */
[----:B------:R-:W-:Y:S01]  /*ca70*/  IMAD R164, R199, 0x4, R162 ;  /* 0x00000004c7a47824 */ /* 0x000fe200078e02a2 */
        /* <DEDUP_REMOVED lines=24> */
[-C--:B------:R-:W-:Y:S02]  /*cc00*/  LEA R70, P5, R12, R202.reuse, 0x1 ;  /* 0x000000ca0c467211 */ /* 0x080fe400078a08ff */
[----:B------:R-:W-:Y:S02]  /*cc10*/  LEA.HI.X.SX32 R73, R116, R203, 0x1, P6 ;  /* 0x000000cb74497211 */ /* 0x000fe400030f0eff */
[----:B------:R-:W-:Y:S02]  /*cc20*/  LEA R76, P6, R118, R202, 0x1 ;  /* 0x000000ca764c7211 */ /* 0x000fe400078c08ff */
[----:B------:R-:W-:-:S02]  /*cc30*/  LEA R174, R199, R172, 0x2 ;  /* 0x000000acc7ae7211 */ /* 0x000fc400078e10ff */
[-C--:B------:R-:W-:Y:S02]  /*cc40*/  LEA.HI.X.SX32 R71, R12, R203.reuse, 0x1, P5 ;  /* 0x000000cb0c477211 */ /* 0x080fe400028f0eff */
[-C--:B------:R-:W-:Y:S01]  /*cc50*/  LEA R74, P5, R4, R202.reuse, 0x1 ;  /* 0x000000ca044a7211 */ /* 0x080fe200078a08ff */
[C---:B------:R-:W-:Y:S01]  /*cc60*/  IMAD R16, R199.reuse, 0x4, R174 ;  /* 0x00000004c7107824 */ /* 0x040fe200078e02ae */
[-C--:B------:R-:W-:Y:S02]  /*cc70*/  LEA.HI.X.SX32 R77, R118, R203.reuse, 0x1, P6 ;  /* 0x000000cb764d7211 */ /* 0x080fe400030f0eff */
[-C--:B------:R-:W-:Y:S01]  /*cc80*/  LEA R80, P6, R122, R202.reuse, 0x1 ;  /* 0x000000ca7a507211 */ /* 0x080fe200078c08ff */
[C---:B------:R-:W-:Y:S01]  /*cc90*/  IMAD R8, R199.reuse, 0x4, R16 ;  /* 0x00000004c7087824 */ /* 0x040fe200078e0210 */
[-C--:B------:R-:W-:Y:S02]  /*cca0*/  LEA.HI.X.SX32 R75, R4, R203.reuse, 0x1, P5 ;  /* 0x000000cb044b7211 */ /* 0x080fe400028f0eff */
[----:B------:R-:W-:Y:S01]  /*ccb0*/  LEA R78, P5, R120, R202, 0x1 ;  /* 0x000000ca784e7211 */ /* 0x000fe200078a08ff */
[----:B------:R-:W-:Y:S01]  /*ccc0*/  IMAD R12, R199, 0x4, R8 ;  /* 0x00000004c70c7824 */ /* 0x000fe200078e0208 */
[----:B------:R-:W-:-:S02]  /*ccd0*/  LEA.HI.X.SX32 R81, R122, R203, 0x1, P6 ;  /* 0x000000cb7a517211 */ /* 0x000fc400030f0eff */
[-C--:B------:R-:W-:Y:S02]  /*cce0*/  LEA R84, P6, R126, R202.reuse, 0x1 ;  /* 0x000000ca7e547211 */ /* 0x080fe400078c08ff */
[-C--:B------:R-:W-:Y:S02]  /*ccf0*/  LEA.HI.X.SX32 R79, R120, R203.reuse, 0x1, P5 ;  /* 0x000000cb784f7211 */ /* 0x080fe400028f0eff */
[-C--:B------:R-:W-:Y:S02]  /*cd00*/  LEA R82, P5, R124, R202.reuse, 0x1 ;  /* 0x000000ca7c527211 */ /* 0x080fe400078a08ff */
[-C--:B------:R-:W-:Y:S02]  /*cd10*/  LEA.HI.X.SX32 R85, R126, R203.reuse, 0x1, P6 ;  /* 0x000000cb7e557211 */ /* 0x080fe400030f0eff */
[----:B------:R-:W-:Y:S02]  /*cd20*/  LEA R88, P6, R130, R202, 0x1 ;  /* 0x000000ca82587211 */ /* 0x000fe400078c08ff */
[----:B------:R-:W-:-:S02]  /*cd30*/  LEA.HI.X.SX32 R83, R124, R203, 0x1, P5 ;  /* 0x000000cb7c537211 */ /* 0x000fc400028f0eff */
[C---:B------:R-:W-:Y:S02]  /*cd40*/  LEA R4, R199.reuse, R12, 0x2 ;  /* 0x0000000cc7047211 */ /* 0x040fe400078e10ff */
[-C--:B------:R-:W-:Y:S02]  /*cd50*/  LEA R86, P5, R128, R202.reuse, 0x1 ;  /* 0x000000ca80567211 */ /* 0x080fe400078a08ff */
[-C--:B------:R-:W-:Y:S01]  /*cd60*/  LEA.HI.X.SX32 R89, R130, R203.reuse, 0x1, P6 ;  /* 0x000000cb82597211 */ /* 0x080fe200030f0eff */
[C---:B------:R-:W-:Y:S01]  /*cd70*/  IMAD R176, R199.reuse, 0x4, R4 ;  /* 0x00000004c7b07824 */ /* 0x040fe200078e0204 */
[-C--:B------:R-:W-:Y:S02]  /*cd80*/  LEA R92, P6, R134, R202.reuse, 0x1 ;  /* 0x000000ca865c7211 */ /* 0x080fe400078c08ff */
[----:B------:R-:W-:Y:S01]  /*cd90*/  LEA.HI.X.SX32 R87, R128, R203, 0x1, P5 ;  /* 0x000000cb80577211 */ /* 0x000fe200028f0eff */
[----:B------:R-:W-:Y:S01]  /*cda0*/  IMAD R178, R199, 0x4, R176 ;  /* 0x00000004c7b27824 */ /* 0x000fe200078e02b0 */
[----:B------:R-:W-:-:S02]  /*cdb0*/  LEA R90, P5, R132, R202, 0x1 ;  /* 0x000000ca845a7211 */ /* 0x000fc400078a08ff */
[-C--:B------:R-:W-:Y:S01]  /*cdc0*/  LEA.HI.X.SX32 R93, R134, R203.reuse, 0x1, P6 ;  /* 0x000000cb865d7211 */ /* 0x080fe200030f0eff */
[----:B------:R-:W-:Y:S01]  /*cdd0*/  IMAD R180, R199, 0x4, R178 ;  /* 0x00000004c7b47824 */ /* 0x000fe200078e02b2 */
[-C--:B------:R-:W-:Y:S02]  /*cde0*/  LEA R96, P6, R138, R202.reuse, 0x1 ;  /* 0x000000ca8a607211 */ /* 0x080fe400078c08ff */
[-C--:B------:R-:W-:Y:S02]  /*cdf0*/  LEA.HI.X.SX32 R91, R132, R203.reuse, 0x1, P5 ;  /* 0x000000cb845b7211 */ /* 0x080fe400028f0eff */
[-C--:B------:R-:W-:Y:S02]  /*ce00*/  LEA R94, P5, R136, R202.reuse, 0x1 ;  /* 0x000000ca885e7211 */ /* 0x080fe400078a08ff */
[----:B------:R-:W-:Y:S02]  /*ce10*/  LEA.HI.X.SX32 R97, R138, R203, 0x1, P6 ;  /* 0x000000cb8a617211 */ /* 0x000fe400030f0eff */
[----:B------:R-:W-:-:S02]  /*ce20*/  LEA R100, P6, R104, R202, 0x1 ;  /* 0x000000ca68647211 */ /* 0x000fc400078c08ff */
[-C--:B------:R-:W-:Y:S02]  /*ce30*/  LEA.HI.X.SX32 R95, R136, R203.reuse, 0x1, P5 ;  /* 0x000000cb885f7211 */ /* 0x080fe400028f0eff */
[-C--:B------:R-:W-:Y:S02]  /*ce40*/  LEA R98, P5, R140, R202.reuse, 0x1 ;  /* 0x000000ca8c627211 */ /* 0x080fe400078a08ff */
[-C--:B------:R-:W-:Y:S02]  /*ce50*/  LEA.HI.X.SX32 R101, R104, R203.reuse, 0x1, P6 ;  /* 0x000000cb68657211 */ /* 0x080fe400030f0eff */
[----:B------:R-:W-:Y:S02]  /*ce60*/  LEA R104, P6, R144, R202, 0x1 ;  /* 0x000000ca90687211 */ /* 0x000fe400078c08ff */
[----:B------:R-:W-:Y:S02]  /*ce70*/  LEA R186, R199, R180, 0x2 ;  /* 0x000000b4c7ba7211 */ /* 0x000fe400078e10ff */
[----:B------:R-:W-:-:S02]  /*ce80*/  LEA.HI.X.SX32 R99, R140, R203, 0x1, P5 ;  /* 0x000000cb8c637211 */ /* 0x000fc400028f0eff */
        /* <DEDUP_REMOVED lines=15> */
[----:B------:R-:W-:Y:S02]  /*cf80*/  LEA R114, P5, R154, R202, 0x1 ;  /* 0x000000ca9a727211 */ /* 0x000fe400078a08ff */
[-C--:B------:R-:W-:Y:S02]  /*cf90*/  LEA.HI.X.SX32 R117, R156, R203.reuse, 0x1, P6 ;  /* 0x000000cb9c757211 */ /* 0x080fe400030f0eff */
        /* <DEDUP_REMOVED lines=35> */
[-C--:B------:R-:W-:Y:S02]  /*d1d0*/  LEA.HI.X.SX32 R145, R176, R203.reuse, 0x1, P6 ;  /* 0x000000cbb0917211 */ /* 0x080fe400030f0eff */
[----:B------:R-:W-:Y:S02]  /*d1e0*/  LEA R148, P6, R180, R202, 0x1 ;  /* 0x000000cab4947211 */ /* 0x000fe400078c08ff */
[C---:B------:R-:W-:Y:S02]  /*d1f0*/  LEA R8, R199.reuse, R16, 0x2 ;  /* 0x00000010c7087211 */ /* 0x040fe400078e10ff */
[-C--:B------:R-:W-:Y:S02]  /*d200*/  LEA.HI.X.SX32 R143, R4, R203.reuse, 0x1, P5 ;  /* 0x000000cb048f7211 */ /* 0x080fe400028f0eff */
[----:B------:R-:W-:Y:S01]  /*d210*/  LEA R146, P5, R178, R202, 0x1 ;  /* 0x000000cab2927211 */ /* 0x000fe200078a08ff */
[----:B------:R-:W-:Y:S01]  /*d220*/  IMAD R4, R199, 0x4, R8 ;  /* 0x00000004c7047824 */ /* 0x000fe200078e0208 */
[----:B------:R-:W-:-:S02]  /*d230*/  LEA.HI.X.SX32 R149, R180, R203, 0x1, P6 ;  /* 0x000000cbb4957211 */ /* 0x000fc400030f0eff */
[-C--:B------:R-:W-:Y:S01]  /*d240*/  LEA R152, P6, R188, R202.reuse, 0x1 ;  /* 0x000000cabc987211 */ /* 0x080fe200078c08ff */
[C---:B------:R-:W-:Y:S01]  /*d250*/  IMAD R12, R199.reuse, 0x4, R4 ;  /* 0x00000004c70c7824 */ /* 0x040fe200078e0204 */
[-C--:B------:R-:W-:Y:S02]  /*d260*/  LEA.HI.X.SX32 R147, R178, R203.reuse, 0x1, P5 ;  /* 0x000000cbb2937211 */ /* 0x080fe400028f0eff */
[-C--:B------:R-:W-:Y:S02]  /*d270*/  LEA R150, P5, R186, R202.reuse, 0x1 ;  /* 0x000000caba967211 */ /* 0x080fe400078a08ff */
[-C--:B------:R-:W-:Y:S01]  /*d280*/  LEA.HI.X.SX32 R153, R188, R203.reuse, 0x1, P6 ;  /* 0x000000cbbc997211 */ /* 0x080fe200030f0eff */
[----:B------:R-:W-:Y:S01]  /*d290*/  IMAD R188, R199, 0x4, R12 ;  /* 0x00000004c7bc7824 */ /* 0x000fe200078e020c */
[----:B------:R-:W-:Y:S02]  /*d2a0*/  LEA R156, P6, R192, R202, 0x1 ;  /* 0x000000cac09c7211 */ /* 0x000fe400078c08ff */
[----:B------:R-:W-:-:S02]  /*d2b0*/  LEA.HI.X.SX32 R151, R186, R203, 0x1, P5 ;  /* 0x000000cbba977211 */ /* 0x000fc400028f0eff */
[-C--:B------:R-:W-:Y:S02]  /*d2c0*/  LEA R154, P5, R190, R202.reuse, 0x1 ;  /* 0x000000cabe9a7211 */ /* 0x080fe400078a08ff */
[-C--:B------:R-:W-:Y:S02]  /*d2d0*/  LEA.HI.X.SX32 R157, R192, R203.reuse, 0x1, P6 ;  /* 0x000000cbc09d7211 */ /* 0x080fe400030f0eff */
[----:B------:R-:W-:Y:S02]  /*d2e0*/  LEA R160, P6, R196, R202, 0x1 ;  /* 0x000000cac4a07211 */ /* 0x000fe400078c08ff */
[-C--:B------:R-:W-:Y:S02]  /*d2f0*/  LEA.HI.X.SX32 R155, R190, R203.reuse, 0x1, P5 ;  /* 0x000000cbbe9b7211 */ /* 0x080fe400028f0eff */
[----:B------:R-:W-:Y:S02]  /*d300*/  LEA R190, R199, R188, 0x2 ;  /* 0x000000bcc7be7211 */ /* 0x000fe400078e10ff */
[----:B------:R-:W-:-:S02]  /*d310*/  LEA.HI.X.SX32 R161, R196, R203, 0x1, P6 ;  /* 0x000000cbc4a17211 */ /* 0x000fc400030f0eff */
[-C--:B------:R-:W-:Y:S01]  /*d320*/  LEA R158, P5, R194, R202.reuse, 0x1 ;  /* 0x000000cac29e7211 */ /* 0x080fe200078a08ff */
[C---:B------:R-:W-:Y:S01]  /*d330*/  IMAD R192, R199.reuse, 0x4, R190 ;  /* 0x00000004c7c07824 */ /* 0x040fe200078e02be */
[-C--:B------:R-:W-:Y:S02]  /*d340*/  LEA R164, P6, R200, R202.reuse, 0x1 ;  /* 0x000000cac8a47211 */ /* 0x080fe400078c08ff */
[-C--:B------:R-:W-:Y:S01]  /*d350*/  LEA.HI.X.SX32 R159, R194, R203.reuse, 0x1, P5 ;  /* 0x000000cbc29f7211 */ /* 0x080fe200028f0eff */
[C---:B------:R-:W-:Y:S01]  /*d360*/  IMAD R194, R199.reuse, 0x4, R192 ;  /* 0x00000004c7c27824 */ /* 0x040fe200078e02c0 */
[----:B------:R-:W-:Y:S02]  /*d370*/  LEA.HI.X.SX32 R165, R200, R203, 0x1, P6 ;  /* 0x000000cbc8a57211 */ /* 0x000fe400030f0eff */
[-C--:B------:R-:W-:Y:S01]  /*d380*/  LEA R162, P5, R198, R202.reuse, 0x1 ;  /* 0x000000cac6a27211 */ /* 0x080fe200078a08ff */
[----:B------:R-:W-:Y:S01]  /*d390*/  IMAD R196, R199, 0x4, R194 ;  /* 0x00000004c7c47824 */ /* 0x000fe200078e02c2 */
[----:B------:R-:W-:-:S02]  /*d3a0*/  LEA R168, P6, R238, R202, 0x1 ;  /* 0x000000caeea87211 */ /* 0x000fc400078c08ff */
[-C--:B------:R-:W-:Y:S02]  /*d3b0*/  LEA.HI.X.SX32 R163, R198, R203.reuse, 0x1, P5 ;  /* 0x000000cbc6a37211 */ /* 0x080fe400028f0eff */
[-C--:B------:R-:W-:Y:S02]  /*d3c0*/  LEA.HI.X.SX32 R169, R238, R203.reuse, 0x1, P6 ;  /* 0x000000cbeea97211 */ /* 0x080fe400030f0eff */
[-C--:B------:R-:W-:Y:S02]  /*d3d0*/  LEA R166, P5, R236, R202.reuse, 0x1 ;  /* 0x000000caeca67211 */ /* 0x080fe400078a08ff */
[----:B------:R-:W-:Y:S02]  /*d3e0*/  LEA R172, P6, R16, R202, 0x1 ;  /* 0x000000ca10ac7211 */ /* 0x000fe400078c08ff */
[-C--:B------:R-:W-:Y:S02]  /*d3f0*/  LEA.HI.X.SX32 R167, R236, R203.reuse, 0x1, P5 ;  /* 0x000000cbeca77211 */ /* 0x080fe400028f0eff */
[----:B------:R-:W-:-:S02]  /*d400*/  LEA.HI.X.SX32 R173, R16, R203, 0x1, P6 ;  /* 0x000000cb10ad7211 */ /* 0x000fc400030f0eff */
[-C--:B------:R-:W-:Y:S02]  /*d410*/  LEA R170, P5, R240, R202.reuse, 0x1 ;  /* 0x000000caf0aa7211 */ /* 0x080fe400078a08ff */
[----:B------:R-:W-:Y:S02]  /*d420*/  LEA R176, P6, R4, R202, 0x1 ;  /* 0x000000ca04b07211 */ /* 0x000fe400078c08ff */
[C---:B------:R-:W-:Y:S02]  /*d430*/  LEA R16, R199.reuse, R196, 0x2 ;  /* 0x000000c4c7107211 */ /* 0x040fe400078e10ff */
[-C--:B------:R-:W-:Y:S02]  /*d440*/  LEA.HI.X.SX32 R171, R240, R203.reuse, 0x1, P5 ;  /* 0x000000cbf0ab7211 */ /* 0x080fe400028f0eff */
[----:B------:R-:W-:Y:S01]  /*d450*/  LEA.HI.X.SX32 R177, R4, R203, 0x1, P6 ;  /* 0x000000cb04b17211 */ /* 0x000fe200030f0eff */
[----:B------:R-:W-:Y:S01]  /*d460*/  IMAD R4, R199, 0x4, R16 ;  /* 0x00000004c7047824 */ /* 0x000fe200078e0210 */
[----:B------:R-:W-:-:S02]  /*d470*/  LEA R174, P5, R8, R202, 0x1 ;  /* 0x000000ca08ae7211 */ /* 0x000fc400078a08ff */
[-C--:B------:R-:W-:Y:S02]  /*d480*/  LEA R180, P6, R188, R202.reuse, 0x1 ;  /* 0x000000cabcb47211 */ /* 0x080fe400078c08ff */
[-C--:B------:R-:W-:Y:S01]  /*d490*/  LEA.HI.X.SX32 R175, R8, R203.reuse, 0x1, P5 ;  /* 0x000000cb08af7211 */ /* 0x080fe200028f0eff */
[C---:B------:R-:W-:Y:S01]  /*d4a0*/  IMAD R8, R199.reuse, 0x4, R4 ;  /* 0x00000004c7087824 */ /* 0x040fe200078e0204 */
[-C--:B------:R-:W-:Y:S02]  /*d4b0*/  LEA.HI.X.SX32 R181, R188, R203.reuse, 0x1, P6 ;  /* 0x000000cbbcb57211 */ /* 0x080fe400030f0eff */
[-C--:B------:R-:W-:Y:S02]  /*d4c0*/  LEA R178, P5, R12, R202.reuse, 0x1 ;  /* 0x000000ca0cb27211 */ /* 0x080fe400078a08ff */
[----:B------:R-:W-:Y:S02]  /*d4d0*/  LEA R188, P6, R192, R202, 0x1 ;  /* 0x000000cac0bc7211 */ /* 0x000fe400078c08ff */
[-C--:B------:R-:W-:Y:S01]  /*d4e0*/  LEA.HI.X.SX32 R179, R12, R203.reuse, 0x1, P5 ;  /* 0x000000cb0cb37211 */ /* 0x080fe200028f0eff */
[----:B------:R-:W-:Y:S01]  /*d4f0*/  IMAD R12, R199, 0x4, R8 ;  /* 0x00000004c70c7824 */ /* 0x000fe200078e0208 */
[----:B------:R-:W-:-:S02]  /*d500*/  LEA.HI.X.SX32 R189, R192, R203, 0x1, P6 ;  /* 0x000000cbc0bd7211 */ /* 0x000fc400030f0eff */
[-C--:B------:R-:W-:Y:S02]  /*d510*/  LEA R186, P5, R190, R202.reuse, 0x1 ;  /* 0x000000cabeba7211 */ /* 0x080fe400078a08ff */
[-C--:B------:R-:W-:Y:S02]  /*d520*/  LEA R192, P6, R196, R202.reuse, 0x1 ;  /* 0x000000cac4c07211 */ /* 0x080fe400078c08ff */
[-C--:B------:R-:W-:Y:S02]  /*d530*/  LEA.HI.X.SX32 R187, R190, R203.reuse, 0x1, P5 ;  /* 0x000000cbbebb7211 */ /* 0x080fe400028f0eff */
[----:B------:R-:W-:Y:S02]  /*d540*/  LEA.HI.X.SX32 R193, R196, R203, 0x1, P6 ;  /* 0x000000cbc4c17211 */ /* 0x000fe400030f0eff */
[-C--:B------:R-:W-:Y:S02]  /*d550*/  LEA R190, P5, R194, R202.reuse, 0x1 ;  /* 0x000000cac2be7211 */ /* 0x080fe400078a08ff */
[----:B------:R-:W-:-:S02]  /*d560*/  LEA R196, P6, R4, R202, 0x1 ;  /* 0x000000ca04c47211 */ /* 0x000fc400078c08ff */
[C---:B------:R-:W-:Y:S02]  /*d570*/  LEA R236, R199.reuse, R12, 0x2 ;  /* 0x0000000cc7ec7211 */ /* 0x040fe400078e10ff */
[-C--:B------:R-:W-:Y:S02]  /*d580*/  LEA.HI.X.SX32 R191, R194, R203.reuse, 0x1, P5 ;  /* 0x000000cbc2bf7211 */ /* 0x080fe400028f0eff */
[-C--:B------:R-:W-:Y:S01]  /*d590*/  LEA.HI.X.SX32 R197, R4, R203.reuse, 0x1, P6 ;  /* 0x000000cb04c57211 */ /* 0x080fe200030f0eff */
[----:B------:R-:W-:Y:S01]  /*d5a0*/  IMAD R4, R199, 0x4, R236 ;  /* 0x00000004c7047824 */ /* 0x000fe200078e02ec */
[-C--:B------:R-:W-:Y:S02]  /*d5b0*/  LEA R194, P5, R16, R202.reuse, 0x1 ;  /* 0x000000ca10c27211 */ /* 0x080fe400078a08ff */
[----:B------:R-:W-:Y:S02]  /*d5c0*/  LEA R200, P6, R12, R202, 0x1 ;  /* 0x000000ca0cc87211 */ /* 0x000fe400078c08ff */
[----:B------:R-:W-:-:S02]  /*d5d0*/  LEA.HI.X.SX32 R195, R16, R203, 0x1, P5 ;  /* 0x000000cb10c37211 */ /* 0x000fc400028f0eff */
[-C--:B------:R-:W-:Y:S02]  /*d5e0*/  LEA.HI.X.SX32 R201, R12, R203.reuse, 0x1, P6 ;  /* 0x000000cb0cc97211 */ /* 0x080fe400030f0eff */
[C---:B------:R-:W-:Y:S02]  /*d5f0*/  LEA R16, P6, R4.reuse, R202, 0x1 ;  /* 0x000000ca04107211 */ /* 0x040fe400078c08ff */
[----:B------:R-:W-:Y:S02]  /*d600*/  PRMT R5, R17, 0x7632, R5 ;  /* 0x0000763211057816 */ /* 0x000fe40000000005 */
[----:B------:R-:W-:Y:S02]  /*d610*/  PRMT R13, R13, 0x7632, R13 ;  /* 0x000076320d0d7816 */ /* 0x000fe4000000000d */
[----:B------:R-:W-:Y:S01]  /*d620*/  LEA.HI.X.SX32 R17, R4, R203, 0x1, P6 ;  /* 0x000000cb04117211 */ /* 0x000fe200030f0eff */
[----:B------:R0:W-:Y:S01]  /*d630*/  STG.E.U16 desc[UR10][R20.64], R5 ;  /* 0x0000000514007986 */ /* 0x0001e2000c10150a */
[----:B------:R-:W-:-:S02]  /*d640*/  PRMT R12, R9, 0x7632, R12 ;  /* 0x00007632090c7816 */ /* 0x000fc4000000000c */
[----:B------:R-:W-:Y:S01]  /*d650*/  PRMT R4, R5, 0x7632, R4 ;  /* 0x0000763205047816 */ /* 0x000fe20000000004 */
[----:B------:R-:W-:Y:S01]  /*d660*/  STG.E.U16 desc[UR10][R22.64], R13 ;  /* 0x0000000d16007986 */ /* 0x000fe2000c10150a */
[C---:B------:R-:W-:Y:S02]  /*d670*/  LEA R198, P5, R8.reuse, R202, 0x1 ;  /* 0x000000ca08c67211 */ /* 0x040fe400078a08ff */
[----:B------:R-:W-:Y:S01]  /*d680*/  PRMT R9, R47, 0x7632, R9 ;  /* 0x000076322f097816 */ /* 0x000fe20000000009 */
[----:B------:R1:W-:Y:S01]  /*d690*/  STG.E.U16 desc[UR10][R24.64], R12 ;  /* 0x0000000c18007986 */ /* 0x0003e2000c10150a */
[----:B------:R-:W-:Y:S02]  /*d6a0*/  LEA.HI.X.SX32 R199, R8, R203, 0x1, P5 ;  /* 0x000000cb08c77211 */ /* 0x000fe400028f0eff */
[----:B------:R-:W-:Y:S01]  /*d6b0*/  PRMT R8, R46, 0x7632, R8 ;  /* 0x000076322e087816 */ /* 0x000fe20000000008 */
[----:B------:R2:W-:Y:S01]  /*d6c0*/  STG.E.U16 desc[UR10][R26.64], R4 ;  /* 0x000000041a007986 */ /* 0x0005e2000c10150a */
[----:B0-----:R-:W-:-:S02]  /*d6d0*/  PRMT R5, R42, 0x7632, R5 ;  /* 0x000076322a057816 */ /* 0x001fc40000000005 */
[C---:B------:R-:W-:Y:S01]  /*d6e0*/  LEA R202, P5, R236.reuse, R202, 0x1 ;  /* 0x000000caecca7211 */ /* 0x040fe200078a08ff */
[----:B------:R-:W-:Y:S03]  /*d6f0*/  STG.E.U16 desc[UR10][R28.64], R38 ;  /* 0x000000261c007986 */ /* 0x000fe6000c10150a */
[----:B------:R-:W-:Y:S01]  /*d700*/  LEA.HI.X.SX32 R203, R236, R203, 0x1, P5 ;  /* 0x000000cbeccb7211 */ /* 0x000fe200028f0eff */
[----:B------:R-:W-:Y:S01]  /*d710*/  STG.E.U16 desc[UR10][R30.64], R42 ;  /* 0x0000002a1e007986 */ /* 0x000fe2000c10150a */
[----:B-1----:R-:W-:-:S03]  /*d720*/  PRMT R12, R7, 0x7632, R12 ;  /* 0x00007632070c7816 */ /* 0x002fc6000000000c */
[----:B------:R-:W-:Y:S01]  /*d730*/  STG.E.U16 desc[UR10][R32.64], R50 ;  /* 0x0000003220007986 */ /* 0x000fe2000c10150a */
[----:B--2---:R-:W-:Y:S02]  /*d740*/  PRMT R27, R38, 0x7632, R27 ;  /* 0x00007632261b7816 */ /* 0x004fe4000000001b */
[----:B------:R-:W-:Y:S01]  /*d750*/  PRMT R4, R50, 0x7632, R4 ;  /* 0x0000763232047816 */ /* 0x000fe20000000004 */
[----:B------:R-:W-:Y:S04]  /*d760*/  STG.E.U16 desc[UR10][R34.64], R46 ;  /* 0x0000002e22007986 */ /* 0x000fe8000c10150a */
[----:B------:R0:W-:Y:S04]  /*d770*/  STG.E.U16 desc[UR10][R36.64], R18 ;  /* 0x0000001224007986 */ /* 0x0001e8000c10150a */
[----:B------:R1:W-:Y:S04]  /*d780*/  STG.E.U16 desc[UR10][R40.64], R14 ;  /* 0x0000000e28007986 */ /* 0x0003e8000c10150a */
[----:B------:R2:W-:Y:S04]  /*d790*/  STG.E.U16 desc[UR10][R48.64], R10 ;  /* 0x0000000a30007986 */ /* 0x0005e8000c10150a */
[----:B------:R3:W-:Y:S01]  /*d7a0*/  STG.E.U16 desc[UR10][R52.64], R6 ;  /* 0x0000000634007986 */ /* 0x0007e2000c10150a */
[----:B0-----:R-:W-:-:S03]  /*d7b0*/  PRMT R18, R18, 0x7632, R18 ;  /* 0x0000763212127816 */ /* 0x001fc60000000012 */
[----:B------:R-:W-:Y:S01]  /*d7c0*/  STG.E.U16 desc[UR10][R54.64], R27 ;  /* 0x0000001b36007986 */ /* 0x000fe2000c10150a */
[----:B-1----:R-:W-:-:S03]  /*d7d0*/  PRMT R14, R14, 0x7632, R14 ;  /* 0x000076320e0e7816 */ /* 0x002fc6000000000e */
[----:B------:R0:W-:Y:S01]  /*d7e0*/  STG.E.U16 desc[UR10][R216.64], R5 ;  /* 0x00000005d8007986 */ /* 0x0001e2000c10150a */
[----:B--2---:R-:W-:-:S03]  /*d7f0*/  PRMT R10, R10, 0x7632, R10 ;  /* 0x000076320a0a7816 */ /* 0x004fc6000000000a */
[----:B------:R1:W-:Y:S01]  /*d800*/  STG.E.U16 desc[UR10][R218.64], R4 ;  /* 0x00000004da007986 */ /* 0x0003e2000c10150a */
[----:B---3--:R-:W-:-:S03]  /*d810*/  PRMT R6, R6, 0x7632, R6 ;  /* 0x0000763206067816 */ /* 0x008fc60000000006 */
[----:B------:R2:W-:Y:S04]  /*d820*/  STG.E.U16 desc[UR10][R220.64], R8 ;  /* 0x00000008dc007986 */ /* 0x0005e8000c10150a */
[----:B------:R-:W-:Y:S01]  /*d830*/  STG.E.U16 desc[UR10][R222.64], R18 ;  /* 0x00000012de007986 */ /* 0x000fe2000c10150a */
[----:B0-----:R-:W-:-:S03]  /*d840*/  PRMT R5, R39, 0x7632, R5 ;  /* 0x0000763227057816 */ /* 0x001fc60000000005 */
[----:B------:R-:W-:Y:S01]  /*d850*/  STG.E.U16 desc[UR10][R224.64], R14 ;  /* 0x0000000ee0007986 */ /* 0x000fe2000c10150a */
[----:B-1----:R-:W-:-:S03]  /*d860*/  PRMT R4, R43, 0x7632, R4 ;  /* 0x000076322b047816 */ /* 0x002fc60000000004 */
[----:B------:R-:W-:Y:S01]  /*d870*/  LDS.128 R20, [R0+UR6] ;  /* 0x0000000600147984 */ /* 0x000fe20008000c00 */
[----:B--2---:R-:W-:-:S03]  /*d880*/  PRMT R8, R51, 0x7632, R8 ;  /* 0x0000763233087816 */ /* 0x004fc60000000008 */
[----:B------:R0:W-:Y:S04]  /*d890*/  STG.E.U16 desc[UR10][R226.64], R10 ;  /* 0x0000000ae2007986 */ /* 0x0001e8000c10150a */
[----:B------:R-:W1:Y:S04]  /*d8a0*/  LDS.128 R24, [R212+UR6] ;  /* 0x00000006d4187984 */ /* 0x000e680008000c00 */
[----:B------:R2:W-:Y:S04]  /*d8b0*/  STG.E.U16 desc[UR10][R228.64], R6 ;  /* 0x00000006e4007986 */ /* 0x0005e8000c10150a */
[----:B------:R-:W3:Y:S01]  /*d8c0*/  LDS.128 R28, [R0+UR6+0x400] ;  /* 0x00040006001c7984 */ /* 0x000ee20008000c00 */
[----:B0-----:R-:W-:-:S03]  /*d8d0*/  PRMT R10, R15, 0x7632, R10 ;  /* 0x000076320f0a7816 */ /* 0x001fc6000000000a */
[----:B------:R-:W-:Y:S04]  /*d8e0*/  STG.E.U16 desc[UR10][R230.64], R39 ;  /* 0x00000027e6007986 */ /* 0x000fe8000c10150a */
[----:B------:R-:W0:Y:S01]  /*d8f0*/  LDS.128 R32, [R212+UR6+0x400] ;  /* 0x00040006d4207984 */ /* 0x000e220008000c00 */
[----:B--2---:R-:W-:-:S03]  /*d900*/  PRMT R6, R19, 0x7632, R6 ;  /* 0x0000763213067816 */ /* 0x004fc60000000006 */
[----:B------:R-:W-:Y:S04]  /*d910*/  STG.E.U16 desc[UR10][R232.64], R43 ;  /* 0x0000002be8007986 */ /* 0x000fe8000c10150a */
[----:B------:R-:W-:Y:S04]  /*d920*/  LDS.128 R36, [R0+UR6+0x800] ;  /* 0x0008000600247984 */ /* 0x000fe80008000c00 */
[----:B------:R-:W-:Y:S04]  /*d930*/  STG.E.U16 desc[UR10][R234.64], R51 ;  /* 0x00000033ea007986 */ /* 0x000fe8000c10150a */
[----:B------:R-:W-:Y:S04]  /*d940*/  LDS.128 R40, [R212+UR6+0x800] ;  /* 0x00080006d4287984 */ /* 0x000fe80008000c00 */
[----:B------:R-:W-:Y:S04]  /*d950*/  LDS.128 R48, [R0+UR6+0xc00] ;  /* 0x000c000600307984 */ /* 0x000fe80008000c00 */
[----:B------:R-:W2:Y:S01]  /*d960*/  LDS.128 R52, [R212+UR6+0xc00] ;  /* 0x000c0006d4347984 */ /* 0x000ea20008000c00 */
[----:B-1----:R-:W-:-:S03]  /*d970*/  PRMT R46, R24, 0x7632, R46 ;  /* 0x00007632182e7816 */ /* 0x002fc6000000002e */
[----:B------:R3:W-:Y:S04]  /*d980*/  STG.E.U16 desc[UR10][R214.64], R47 ;  /* 0x0000002fd6007986 */ /* 0x0007e8000c10150a */
[----:B------:R-:W-:Y:S04]  /*d990*/  STG.E.U16 desc[UR10][R210.64], R19 ;  /* 0x00000013d2007986 */ /* 0x000fe8000c10150a */
[----:B------:R1:W-:Y:S04]  /*d9a0*/  STG.E.U16 desc[UR10][R2.64], R15 ;  /* 0x0000000f02007986 */ /* 0x0003e8000c10150a */
[----:B------:R4:W-:Y:S01]  /*d9b0*/  STG.E.U16 desc[UR10][R44.64], R11 ;  /* 0x0000000b2c007986 */ /* 0x0009e2000c10150a */
[----:B---3--:R-:W-:-:S02]  /*d9c0*/  PRMT R47, R28, 0x7632, R47 ;  /* 0x000076321c2f7816 */ /* 0x008fc4000000002f */
[----:B0-----:R-:W-:Y:S01]  /*d9d0*/  PRMT R0, R32, 0x7632, R0 ;  /* 0x0000763220007816 */ /* 0x001fe20000000000 */
[----:B------:R-:W-:Y:S04]  /*d9e0*/  STG.E.U16 desc[UR10][R56.64], R7 ;  /* 0x0000000738007986 */ /* 0x000fe8000c10150a */
[----:B------:R0:W-:Y:S01]  /*d9f0*/  STG.E.U16 desc[UR10][R58.64], R5 ;  /* 0x000000053a007986 */ /* 0x0001e2000c10150a */
[----:B-1----:R-:W-:Y:S02]  /*da00*/  PRMT R3, R11, 0x7632, R3 ;  /* 0x000076320b037816 */ /* 0x002fe40000000003 */
[----:B------:R-:W-:Y:S01]  /*da10*/  FSEL R2, R209, -INF , P4 ;  /* 0xff800000d1027808 */ /* 0x000fe20002000000 */
[----:B------:R1:W-:Y:S01]  /*da20*/  STG.E.U16 desc[UR10][R60.64], R4 ;  /* 0x000000043c007986 */ /* 0x0003e2000c10150a */
[----:B----4-:R-:W-:-:S03]  /*da30*/  PRMT R45, R20, 0x7632, R45 ;  /* 0x00007632142d7816 */ /* 0x010fc6000000002d */
[----:B------:R3:W-:Y:S04]  /*da40*/  STG.E.U16 desc[UR10][R62.64], R8 ;  /* 0x000000083e007986 */ /* 0x0007e8000c10150a */
[----:B------:R4:W-:Y:S01]  /*da50*/  STG.E.U16 desc[UR10][R64.64], R9 ;  /* 0x0000000940007986 */ /* 0x0009e2000c10150a */
[----:B0-----:R-:W-:-:S03]  /*da60*/  FSEL R5, R206, -INF , P1 ;  /* 0xff800000ce057808 */ /* 0x001fc60000800000 */
[----:B------:R0:W-:Y:S01]  /*da70*/  STG.E.U16 desc[UR10][R66.64], R6 ;  /* 0x0000000642007986 */ /* 0x0001e2000c10150a */
[----:B-1----:R-:W-:Y:S01]  /*da80*/  PRMT R61, R21, 0x7632, R61 ;  /* 0x00007632153d7816 */ /* 0x002fe2000000003d */
[----:B------:R-:W-:Y:S01]  /*da90*/  FFMA R11, R5, 0.69314718246459960938, R182 ;  /* 0x3f317218050b7823 */ /* 0x000fe200000000b6 */
[----:B--2---:R-:W-:Y:S01]  /*daa0*/  PRMT R4, R55, 0x7632, R4 ;  /* 0x0000763237047816 */ /* 0x004fe20000000004 */
[----:B------:R1:W-:Y:S01]  /*dab0*/  STG.E.U16 desc[UR10][R68.64], R10 ;  /* 0x0000000a44007986 */ /* 0x0003e2000c10150a */
[----:B---3--:R-:W-:Y:S01]  /*dac0*/  PRMT R62, R25, 0x7632, R62 ;  /* 0x00007632193e7816 */ /* 0x008fe2000000003e */
[----:B------:R-:W-:Y:S01]  /*dad0*/  FFMA R8, R2, 0.69314718246459960938, R185 ;  /* 0x3f31721802087823 */ /* 0x000fe200000000b9 */
[----:B------:R-:W-:Y:S01]  /*dae0*/  PRMT R63, R29, 0x7632, R63 ;  /* 0x000076321d3f7816 */ /* 0x000fe2000000003f */
[----:B------:R2:W-:Y:S01]  /*daf0*/  STG.E.U16 desc[UR10][R70.64], R3 ;  /* 0x0000000346007986 */ /* 0x0005e2000c10150a */
[----:B----4-:R-:W-:Y:S02]  /*db00*/  PRMT R64, R33, 0x7632, R64 ;  /* 0x0000763221407816 */ /* 0x010fe40000000040 */
[----:B------:R-:W-:Y:S01]  /*db10*/  PRMT R65, R37, 0x7632, R65 ;  /* 0x0000763225417816 */ /* 0x000fe20000000041 */
[----:B------:R-:W-:Y:S01]  /*db20*/  STG.E.U16 desc[UR10][R72.64], R12 ;  /* 0x0000000c48007986 */ /* 0x000fe2000c10150a */
[----:B0-----:R-:W-:Y:S01]  /*db30*/  PRMT R66, R41, 0x7632, R66 ;  /* 0x0000763229427816 */ /* 0x001fe20000000042 */
[----:B------:R-:W0:Y:S01]  /*db40*/  LDC.64 R6, c[0x0][0x230] ;  /* 0x00008c00ff067b82 */ /* 0x000e220000000a00 */
[----:B------:R-:W-:Y:S01]  /*db50*/  PRMT R67, R49, 0x7632, R67 ;  /* 0x0000763231437816 */ /* 0x000fe20000000043 */
[----:B------:R-:W-:Y:S01]  /*db60*/  STG.E.U16 desc[UR10][R74.64], R20 ;  /* 0x000000144a007986 */ /* 0x000fe2000c10150a */
[----:B-1----:R-:W-:-:S03]  /*db70*/  PRMT R68, R53, 0x7632, R68 ;  /* 0x0000763235447816 */ /* 0x002fc60000000044 */
[----:B------:R1:W-:Y:S01]  /*db80*/  STG.E.U16 desc[UR10][R76.64], R24 ;  /* 0x000000184c007986 */ /* 0x0003e2000c10150a */
[----:B--2---:R-:W-:-:S03]  /*db90*/  FSEL R3, R208, -INF , P3 ;  /* 0xff800000d0037808 */ /* 0x004fc60001800000 */
[----:B------:R2:W-:Y:S02]  /*dba0*/  STG.E.U16 desc[UR10][R78.64], R28 ;  /* 0x0000001c4e007986 */ /* 0x0005e4000c10150a */
[----:B------:R-:W-:Y:S01]  /*dbb0*/  FFMA R9, R3, 0.69314718246459960938, R184 ;  /* 0x3f31721803097823 */ /* 0x000fe200000000b8 */
[----:B------:R-:W-:Y:S01]  /*dbc0*/  IMAD.SHL.U32 R3, R213, 0x4, RZ ;  /* 0x00000004d5037824 */ /* 0x000fe200078e00ff */
[----:B------:R3:W-:Y:S04]  /*dbd0*/  STG.E.U16 desc[UR10][R80.64], R32 ;  /* 0x0000002050007986 */ /* 0x0007e8000c10150a */
[----:B------:R4:W-:Y:S01]  /*dbe0*/  STG.E.U16 desc[UR10][R82.64], R36 ;  /* 0x0000002452007986 */ /* 0x0009e2000c10150a */
[----:B-1----:R-:W-:-:S03]  /*dbf0*/  PRMT R77, R22, 0x7632, R77 ;  /* 0x00007632164d7816 */ /* 0x002fc6000000004d */
[----:B------:R1:W-:Y:S01]  /*dc00*/  STG.E.U16 desc[UR10][R84.64], R40 ;  /* 0x0000002854007986 */ /* 0x0003e2000c10150a */
[----:B--2---:R-:W-:Y:S02]  /*dc10*/  PRMT R78, R26, 0x7632, R78 ;  /* 0x000076321a4e7816 */ /* 0x004fe4000000004e */
[----:B------:R-:W-:Y:S01]  /*dc20*/  PRMT R79, R30, 0x7632, R79 ;  /* 0x000076321e4f7816 */ /* 0x000fe2000000004f */
[----:B------:R2:W-:Y:S01]  /*dc30*/  STG.E.U16 desc[UR10][R86.64], R48 ;  /* 0x0000003056007986 */ /* 0x0005e2000c10150a */
[----:B---3--:R-:W-:Y:S02]  /*dc40*/  PRMT R80, R34, 0x7632, R80 ;  /* 0x0000763222507816 */ /* 0x008fe40000000050 */
[----:B------:R-:W-:Y:S01]  /*dc50*/  PRMT R81, R38, 0x7632, R81 ;  /* 0x0000763226517816 */ /* 0x000fe20000000051 */
[----:B------:R3:W-:Y:S01]  /*dc60*/  STG.E.U16 desc[UR10][R88.64], R52 ;  /* 0x0000003458007986 */ /* 0x0007e2000c10150a */
[----:B----4-:R-:W-:Y:S02]  /*dc70*/  PRMT R36, R36, 0x7632, R36 ;  /* 0x0000763224247816 */ /* 0x010fe40000000024 */
[----:B------:R-:W-:Y:S01]  /*dc80*/  PRMT R82, R42, 0x7632, R82 ;  /* 0x000076322a527816 */ /* 0x000fe20000000052 */
[----:B------:R-:W-:Y:S01]  /*dc90*/  STG.E.U16 desc[UR10][R90.64], R45 ;  /* 0x0000002d5a007986 */ /* 0x000fe2000c10150a */
[----:B-1----:R-:W-:-:S02]  /*dca0*/  PRMT R40, R40, 0x7632, R40 ;  /* 0x0000763228287816 */ /* 0x002fc40000000028 */
[----:B------:R-:W-:Y:S01]  /*dcb0*/  PRMT R83, R50, 0x7632, R83 ;  /* 0x0000763232537816 */ /* 0x000fe20000000053 */
[----:B------:R-:W-:Y:S01]  /*dcc0*/  STG.E.U16 desc[UR10][R92.64], R46 ;  /* 0x0000002e5c007986 */ /* 0x000fe2000c10150a */
[----:B--2---:R-:W-:Y:S02]  /*dcd0*/  PRMT R48, R48, 0x7632, R48 ;  /* 0x0000763230307816 */ /* 0x004fe40000000030 */
[----:B------:R-:W-:Y:S01]  /*dce0*/  PRMT R84, R54, 0x7632, R84 ;  /* 0x0000763236547816 */ /* 0x000fe20000000054 */
[----:B------:R1:W-:Y:S01]  /*dcf0*/  STG.E.U16 desc[UR10][R94.64], R47 ;  /* 0x0000002f5e007986 */ /* 0x0003e2000c10150a */
[----:B---3--:R-:W-:-:S03]  /*dd00*/  PRMT R52, R52, 0x7632, R52 ;  /* 0x0000763234347816 */ /* 0x008fc60000000034 */
[----:B------:R2:W-:Y:S04]  /*dd10*/  STG.E.U16 desc[UR10][R96.64], R0 ;  /* 0x0000000060007986 */ /* 0x0005e8000c10150a */
        /* <DEDUP_REMOVED lines=12> */
[----:B------:R1:W-:Y:S01]  /*dde0*/  STG.E.U16 desc[UR10][R108.64], R25 ;  /* 0x000000196c007986 */ /* 0x0003e2000c10150a */
[----:B------:R-:W-:-:S02]  /*ddf0*/  FSEL R0, R207, -INF , P2 ;  /* 0xff800000cf007808 */ /* 0x000fc40001000000 */
[----:B0-----:R-:W-:Y:S01]  /*de00*/  IADD3 R2, P1, P2, R3, UR7, R6 ;  /* 0x0000000703027c10 */ /* 0x001fe2000fa3e006 */
[----:B------:R1:W-:Y:S02]  /*de10*/  STG.E.U16 desc[UR10][R110.64], R29 ;  /* 0x0000001d6e007986 */ /* 0x0003e4000c10150a */
[----:B------:R-:W-:Y:S01]  /*de20*/  FFMA R10, R0, 0.69314718246459960938, R183 ;  /* 0x3f317218000a7823 */ /* 0x000fe200000000b7 */
[----:B------:R-:W-:Y:S01]  /*de30*/  IMAD.HI R0, R213, 0x4, RZ ;  /* 0x00000004d5007827 */ /* 0x000fe200078e02ff */
[----:B------:R1:W-:Y:S04]  /*de40*/  STG.E.U16 desc[UR10][R112.64], R33 ;  /* 0x0000002170007986 */ /* 0x0003e8000c10150a */
[----:B------:R1:W-:Y:S01]  /*de50*/  STG.E.U16 desc[UR10][R114.64], R37 ;  /* 0x0000002572007986 */ /* 0x0003e2000c10150a */
[----:B------:R-:W-:-:S03]  /*de60*/  IADD3.X R3, R0, UR5, R7, P1, P2 ;  /* 0x0000000500037c10 */ /* 0x000fc60008fe4407 */
[----:B------:R1:W-:Y:S04]  /*de70*/  STG.E.U16 desc[UR10][R116.64], R41 ;  /* 0x0000002974007986 */ /* 0x0003e8000c10150a */
        /* <DEDUP_REMOVED lines=41> */
[----:B------:R1:W-:Y:S01]  /*e110*/  STG.E.U16 desc[UR10][R16.64], R4 ;  /* 0x0000000410007986 */ /* 0x0003e2000c10150a */
[----:B------:R-:W-:Y:S06]  /*e120*/  BAR.SYNC.DEFER_BLOCKING 0x0 ;  /* 0x0000000000007b1d */ /* 0x000fec0000010000 */
[----:B------:R1:W-:Y:S02]  /*e130*/  STS.128 [R205+UR6], R8 ;  /* 0x00000008cd007988 */ /* 0x0003e40008000c06 */
[----:B------:R-:W-:Y:S06]  /*e140*/  BAR.SYNC.DEFER_BLOCKING 0x0 ;  /* 0x0000000000007b1d */ /* 0x000fec0000010000 */
[----:B------:R-:W-:Y:S05]  /*e150*/  @P0 EXIT ;  /* 0x000000000000094d */ /* 0x000fea0003800000 */
[----:B------:R-:W0:Y:S04]  /*e160*/  LDS R5, [R204] ;  /* 0x00000000cc057984 */ /* 0x000e280000000800 */
[----:B0-----:R-:W-:Y:S01]  /*e170*/  STG.E desc[UR10][R2.64], R5 ;  /* 0x0000000502007986 */ /* 0x001fe2000c10190a */
[----:B------:R-:W-:Y:S05]  /*e180*/  EXIT ;  /* 0x000000000000794d */ /* 0x000fea0003800000 */
.L_x_2:
[----:B------:R-:W-:-:S00]  /*e190*/  BRA `(.L_x_2) ;  /* 0xfffffffc00fc7947 */ /* 0x000fc0000383ffff */
[----:B------:R-:W-:-:S00]  /*e1a0*/  NOP ;  /* 0x0000000000007918 */ /* 0x000fc00000000000 */
        /* <DEDUP_REMOVED lines=13> */
.L_x_3:


//--------------------- .nv.global.init           --------------------------
	.section	.nv.global.init,"aw",@progbits
.nv.global.init:
	.type		_$_str,@object
	.size		_$_str,(.L_0 - _$_str)
_$_str:
        /*0000*/ 	.byte	0x5f, 0x5f, 0x43, 0x55, 0x44, 0x41, 0x5f, 0x46, 0x54, 0x5a, 0x00
.L_0:


//--------------------- .nv.shared.attn_fwd       --------------------------
	.section	.nv.shared.attn_fwd,"aw",@nobits
	.sectionflags	@""
	.align	16
	.zero		1024


//--------------------- .nv.shared.reserved.0     --------------------------
	.section	.nv.shared.reserved.0,"aw",@nobits
	.weak		__nv_reservedSMEM_offset_0_alias
	.size		__nv_reservedSMEM_offset_0_alias, 0, 0
	.other		__nv_reservedSMEM_offset_0_alias,@"STO_CUDA_RESERVED_SHARED STV_DEFAULT"
__nv_reservedSMEM_offset_0_alias:
	.zero		0


//--------------------- .nv.constant0.attn_fwd    --------------------------
	.section	.nv.constant0.attn_fwd,"a",@progbits
	.sectionflags	@""
	.align	4
.nv.constant0.attn_fwd:
	.zero		664


//--------------------- SYMBOLS --------------------------

	.type		.nv.reservedSmem.offset0,@object
	.size		.nv.reservedSmem.offset0,0x4
